def attn_fwd(
    Q,
    K,
    V,
    Out,
    Lse,
    sm_scale,
    stride_qz,
    stride_qh,
    stride_qm,
    stride_qk,
    stride_kz,
    stride_kh,
    stride_kn,
    stride_kk,
    stride_vz,
    stride_vh,
    stride_vn,
    stride_vk,
    stride_oz,
    stride_oh,
    stride_om,
    stride_ok,
    seqlen_q,
    seqlen_k,
    BLOCK_M: tl.constexpr,
    BLOCK_N: tl.constexpr,
    HEAD_DIM: tl.constexpr,
    CAUSAL: tl.constexpr,
):
    start_m = tl.program_id(0)
    off_hz = tl.program_id(1)
    q_off = off_hz * stride_qh
    k_off = off_hz * stride_kh
    v_off = off_hz * stride_vh
    offs_m = start_m * BLOCK_M + tl.arange(0, BLOCK_M)
    offs_d = tl.arange(0, HEAD_DIM)
    offs_n = tl.arange(0, BLOCK_N)
    q_ptrs = Q + q_off + offs_m[:, None] * stride_qm + offs_d[None, :] * stride_qk
    k_ptrs = K + k_off + offs_d[:, None] * stride_kk + offs_n[None, :] * stride_kn
    v_ptrs = V + v_off + offs_n[:, None] * stride_vn + offs_d[None, :] * stride_vk
    m_i = tl.full([BLOCK_M], float("-inf"), dtype=tl.float32)
    l_i = tl.zeros([BLOCK_M], dtype=tl.float32) + 1.0
    acc = tl.zeros([BLOCK_M, HEAD_DIM], dtype=tl.float32)
    q = tl.load(q_ptrs)
    acc, l_i, m_i = _attn_fwd_inner(
        acc,
        l_i,
        m_i,
        q,
        k_ptrs,
        v_ptrs,
        sm_scale,
        stride_kn,
        stride_vn,
        start_m,
        seqlen_k,
        BLOCK_M,
        BLOCK_N,
        HEAD_DIM,
        CAUSAL,
    )
    acc = acc / l_i[:, None]
    lse = m_i + tl.math.log2(l_i) / 1.4426950408889634
    o_ptrs = (
        Out
        + off_hz * stride_oh
        + offs_m[:, None] * stride_om
        + offs_d[None, :] * stride_ok
    )
    tl.store(o_ptrs, acc.to(Out.dtype.element_ty))
    tl.store(Lse + off_hz * seqlen_q + offs_m, lse)

# config = {"BLOCK_M": 64, "BLOCK_N": 32, "HEAD_DIM": 128, "arch": "sm_90", "causal": true, "dtype": "fp8e4m3", "num_stages": 2, "num_warps": 8}
# arch = sm_90


// ===== COMPILED SASS (sm_90a) =====

	.target	sm_90a

	.elftype	@"ET_EXEC"


//--------------------- .note.nv.tkinfo           --------------------------
	.section	.note.nv.tkinfo,"",@"SHT_NOTE"
	.sectionflags	@"SHF_NOTE_NV_TKINFO"
	.tkinfo
        /*0018*/ 	.word	0x00000002
        /*0030*/ 	.string	""
        /*0030*/ 	.string	"ptxas"
        /*0030*/ 	.string	"Cuda compilation tools, release 13.0, V13.0.88"
        /*0030*/ 	.string	"Build cuda_13.0.r13.0/compiler.36424714_0"
        /*0030*/ 	.string	"-v  -suppress-debug-info  -lineinfo  -arch sm_90a "



//--------------------- .note.nv.cuinfo           --------------------------
	.section	.note.nv.cuinfo,"",@"SHT_NOTE"
	.sectionflags	@"SHF_NOTE_NV_CUINFO"
        /*0018*/ 	.short	0x0002
        /*001a*/ 	.short	0x005a
        /*001c*/ 	.short	0x0082
	.zero		2


//--------------------- .nv.info                  --------------------------
	.section	.nv.info,"",@"SHT_CUDA_INFO"
	.align	4


	//----- nvinfo : EIATTR_REGCOUNT
	.align		4
        /*0000*/ 	.byte	0x04, 0x2f
        /*0002*/ 	.short	(.L_2 - .L_1)
	.align		4
.L_1:
        /*0004*/ 	.word	index@(attn_fwd)
        /*0008*/ 	.word	0x000000b3


	//----- nvinfo : EIATTR_FRAME_SIZE
	.align		4
.L_2:
        /*000c*/ 	.byte	0x04, 0x11
        /*000e*/ 	.short	(.L_4 - .L_3)
	.align		4
.L_3:
        /*0010*/ 	.word	index@(attn_fwd)
        /*0014*/ 	.word	0x00000000


	//----- nvinfo : EIATTR_MIN_STACK_SIZE
	.align		4
.L_4:
        /*0018*/ 	.byte	0x04, 0x12
        /*001a*/ 	.short	(.L_6 - .L_5)
	.align		4
.L_5:
        /*001c*/ 	.word	index@(attn_fwd)
        /*0020*/ 	.word	0x00000000
.L_6:


//--------------------- .nv.compat                --------------------------
	.section	.nv.compat,"",@"SHT_CUDA_COMPAT_INFO"
	.align	4
        /*0000*/ 	.byte	0x02, 0x09, 0x01, 0x00, 0x02, 0x02, 0x04, 0x00, 0x02, 0x05, 0x05, 0x00, 0x03, 0x07, 0x01, 0x01
        /*0010*/ 	.byte	0x02, 0x03, 0x00, 0x00, 0x02, 0x06, 0x01, 0x00, 0x04, 0x0b, 0x08, 0x00, 0x00, 0x00, 0x00, 0x00
        /*0020*/ 	.byte	0x00, 0x00, 0x00, 0x00


//--------------------- .nv.info.attn_fwd         --------------------------
	.section	.nv.info.attn_fwd,"",@"SHT_CUDA_INFO"
	.sectionflags	@""
	.align	4


	//----- nvinfo : EIATTR_CUDA_API_VERSION
	.align		4
        /*0000*/ 	.byte	0x04, 0x37
        /*0002*/ 	.short	(.L_8 - .L_7)
.L_7:
        /*0004*/ 	.word	0x00000082


	//----- nvinfo : EIATTR_KPARAM_INFO
	.align		4
.L_8:
        /*0008*/ 	.byte	0x04, 0x17
        /*000a*/ 	.short	(.L_10 - .L_9)
.L_9:
        /*000c*/ 	.word	0x00000000
        /*0010*/ 	.short	0x0019
        /*0012*/ 	.short	0x0080
        /*0014*/ 	.byte	0x00, 0xf4, 0x21, 0x00


	//----- nvinfo : EIATTR_KPARAM_INFO
	.align		4
.L_10:
        /*0018*/ 	.byte	0x04, 0x17
        /*001a*/ 	.short	(.L_12 - .L_11)
.L_11:
        /*001c*/ 	.word	0x00000000
        /*0020*/ 	.short	0x0018
        /*0022*/ 	.short	0x0078
        /*0024*/ 	.byte	0x00, 0xf4, 0x21, 0x00


	//----- nvinfo : EIATTR_KPARAM_INFO
	.align		4
.L_12:
        /*0028*/ 	.byte	0x04, 0x17
        /*002a*/ 	.short	(.L_14 - .L_13)
.L_13:
        /*002c*/ 	.word	0x00000000
        /*0030*/ 	.short	0x0017
        /*0032*/ 	.short	0x0070
        /*0034*/ 	.byte	0x00, 0xf0, 0x11, 0x00


	//----- nvinfo : EIATTR_KPARAM_INFO
	.align		4
.L_14:
        /*0038*/ 	.byte	0x04, 0x17
        /*003a*/ 	.short	(.L_16 - .L_15)
.L_15:
        /*003c*/ 	.word	0x00000000
        /*0040*/ 	.short	0x0016
        /*0042*/ 	.short	0x006c
        /*0044*/ 	.byte	0x00, 0xf0, 0x11, 0x00


	//----- nvinfo : EIATTR_KPARAM_INFO
	.align		4
.L_16:
        /*0048*/ 	.byte	0x04, 0x17
        /*004a*/ 	.short	(.L_18 - .L_17)
.L_17:
        /*004c*/ 	.word	0x00000000
        /*0050*/ 	.short	0x0015
        /*0052*/ 	.short	0x0068
        /*0054*/ 	.byte	0x00, 0xf0, 0x11, 0x00


	//----- nvinfo : EIATTR_KPARAM_INFO
	.align		4
.L_18:
        /*0058*/ 	.byte	0x04, 0x17
        /*005a*/ 	.short	(.L_20 - .L_19)
.L_19:
        /*005c*/ 	.word	0x00000000
        /*0060*/ 	.short	0x0014
        /*0062*/ 	.short	0x0064
        /*0064*/ 	.byte	0x00, 0xf0, 0x11, 0x00


	//----- nvinfo : EIATTR_KPARAM_INFO
	.align		4
.L_20:
        /*0068*/ 	.byte	0x04, 0x17
        /*006a*/ 	.short	(.L_22 - .L_21)
.L_21:
        /*006c*/ 	.word	0x00000000
        /*0070*/ 	.short	0x0013
        /*0072*/ 	.short	0x0060
        /*0074*/ 	.byte	0x00, 0xf0, 0x11, 0x00


	//----- nvinfo : EIATTR_KPARAM_INFO
	.align		4
.L_22:
        /*0078*/ 	.byte	0x04, 0x17
        /*007a*/ 	.short	(.L_24 - .L_23)
.L_23:
        /*007c*/ 	.word	0x00000000
        /*0080*/ 	.short	0x0012
        /*0082*/ 	.short	0x005c
        /*0084*/ 	.byte	0x00, 0xf0, 0x11, 0x00


	//----- nvinfo : EIATTR_KPARAM_INFO
	.align		4
.L_24:
        /*0088*/ 	.byte	0x04, 0x17
        /*008a*/ 	.short	(.L_26 - .L_25)
.L_25:
        /*008c*/ 	.word	0x00000000
        /*0090*/ 	.short	0x0011
        /*0092*/ 	.short	0x0058
        /*0094*/ 	.byte	0x00, 0xf0, 0x11, 0x00


	//----- nvinfo : EIATTR_KPARAM_INFO
	.align		4
.L_26:
        /*0098*/ 	.byte	0x04, 0x17
        /*009a*/ 	.short	(.L_28 - .L_27)
.L_27:
        /*009c*/ 	.word	0x00000000
        /*00a0*/ 	.short	0x0010
        /*00a2*/ 	.short	0x0054
        /*00a4*/ 	.byte	0x00, 0xf0, 0x11, 0x00


	//----- nvinfo : EIATTR_KPARAM_INFO
	.align		4
.L_28:
        /*00a8*/ 	.byte	0x04, 0x17
        /*00aa*/ 	.short	(.L_30 - .L_29)
.L_29:
        /*00ac*/ 	.word	0x00000000
        /*00b0*/ 	.short	0x000f
        /*00b2*/ 	.short	0x0050
        /*00b4*/ 	.byte	0x00, 0xf0, 0x11, 0x00


	//----- nvinfo : EIATTR_KPARAM_INFO
	.align		4
.L_30:
        /*00b8*/ 	.byte	0x04, 0x17
        /*00ba*/ 	.short	(.L_32 - .L_31)
.L_31:
        /*00bc*/ 	.word	0x00000000
        /*00c0*/ 	.short	0x000e
        /*00c2*/ 	.short	0x004c
        /*00c4*/ 	.byte	0x00, 0xf0, 0x11, 0x00


	//----- nvinfo : EIATTR_KPARAM_INFO
	.align		4
.L_32:
        /*00c8*/ 	.byte	0x04, 0x17
        /*00ca*/ 	.short	(.L_34 - .L_33)
.L_33:
        /*00cc*/ 	.word	0x00000000
        /*00d0*/ 	.short	0x000d
        /*00d2*/ 	.short	0x0048
        /*00d4*/ 	.byte	0x00, 0xf0, 0x11, 0x00


	//----- nvinfo : EIATTR_KPARAM_INFO
	.align		4
.L_34:
        /*00d8*/ 	.byte	0x04, 0x17
        /*00da*/ 	.short	(.L_36 - .L_35)
.L_35:
        /*00dc*/ 	.word	0x00000000
        /*00e0*/ 	.short	0x000c
        /*00e2*/ 	.short	0x0044
        /*00e4*/ 	.byte	0x00, 0xf0, 0x11, 0x00


	//----- nvinfo : EIATTR_KPARAM_INFO
	.align		4
.L_36:
        /*00e8*/ 	.byte	0x04, 0x17
        /*00ea*/ 	.short	(.L_38 - .L_37)
.L_37:
        /*00ec*/ 	.word	0x00000000
        /*00f0*/ 	.short	0x000b
        /*00f2*/ 	.short	0x0040
        /*00f4*/ 	.byte	0x00, 0xf0, 0x11, 0x00


	//----- nvinfo : EIATTR_KPARAM_INFO
	.align		4
.L_38:
        /*00f8*/ 	.byte	0x04, 0x17
        /*00fa*/ 	.short	(.L_40 - .L_39)
.L_39:
        /*00fc*/ 	.word	0x00000000
        /*0100*/ 	.short	0x000a
        /*0102*/ 	.short	0x003c
        /*0104*/ 	.byte	0x00, 0xf0, 0x11, 0x00


	//----- nvinfo : EIATTR_KPARAM_INFO
	.align		4
.L_40:
        /*0108*/ 	.byte	0x04, 0x17
        /*010a*/ 	.short	(.L_42 - .L_41)
.L_41:
        /*010c*/ 	.word	0x00000000
        /*0110*/ 	.short	0x0009
        /*0112*/ 	.short	0x0038
        /*0114*/ 	.byte	0x00, 0xf0, 0x11, 0x00


	//----- nvinfo : EIATTR_KPARAM_INFO
	.align		4
.L_42:
        /*0118*/ 	.byte	0x04, 0x17
        /*011a*/ 	.short	(.L_44 - .L_43)
.L_43:
        /*011c*/ 	.word	0x00000000
        /*0120*/ 	.short	0x0008
        /*0122*/ 	.short	0x0034
        /*0124*/ 	.byte	0x00, 0xf0, 0x11, 0x00


	//----- nvinfo : EIATTR_KPARAM_INFO
	.align		4
.L_44:
        /*0128*/ 	.byte	0x04, 0x17
        /*012a*/ 	.short	(.L_46 - .L_45)
.L_45:
        /*012c*/ 	.word	0x00000000
        /*0130*/ 	.short	0x0007
        /*0132*/ 	.short	0x0030
        /*0134*/ 	.byte	0x00, 0xf0, 0x11, 0x00


	//----- nvinfo : EIATTR_KPARAM_INFO
	.align		4
.L_46:
        /*0138*/ 	.byte	0x04, 0x17
        /*013a*/ 	.short	(.L_48 - .L_47)
.L_47:
        /*013c*/ 	.word	0x00000000
        /*0140*/ 	.short	0x0006
        /*0142*/ 	.short	0x002c
        /*0144*/ 	.byte	0x00, 0xf0, 0x11, 0x00


	//----- nvinfo : EIATTR_KPARAM_INFO
	.align		4
.L_48:
        /*0148*/ 	.byte	0x04, 0x17
        /*014a*/ 	.short	(.L_50 - .L_49)
.L_49:
        /*014c*/ 	.word	0x00000000
        /*0150*/ 	.short	0x0005
        /*0152*/ 	.short	0x0028
        /*0154*/ 	.byte	0x00, 0xf0, 0x11, 0x00


	//----- nvinfo : EIATTR_KPARAM_INFO
	.align		4
.L_50:
        /*0158*/ 	.byte	0x04, 0x17
        /*015a*/ 	.short	(.L_52 - .L_51)
.L_51:
        /*015c*/ 	.word	0x00000000
        /*0160*/ 	.short	0x0004
        /*0162*/ 	.short	0x0020
        /*0164*/ 	.byte	0x00, 0xf4, 0x21, 0x00


	//----- nvinfo : EIATTR_KPARAM_INFO
	.align		4
.L_52:
        /*0168*/ 	.byte	0x04, 0x17
        /*016a*/ 	.short	(.L_54 - .L_53)
.L_53:
        /*016c*/ 	.word	0x00000000
        /*0170*/ 	.short	0x0003
        /*0172*/ 	.short	0x0018
        /*0174*/ 	.byte	0x00, 0xf4, 0x21, 0x00


	//----- nvinfo : EIATTR_KPARAM_INFO
	.align		4
.L_54:
        /*0178*/ 	.byte	0x04, 0x17
        /*017a*/ 	.short	(.L_56 - .L_55)
.L_55:
        /*017c*/ 	.word	0x00000000
        /*0180*/ 	.short	0x0002
        /*0182*/ 	.short	0x0010
        /*0184*/ 	.byte	0x00, 0xf4, 0x21, 0x00


	//----- nvinfo : EIATTR_KPARAM_INFO
	.align		4
.L_56:
        /*0188*/ 	.byte	0x04, 0x17
        /*018a*/ 	.short	(.L_58 - .L_57)
.L_57:
        /*018c*/ 	.word	0x00000000
        /*0190*/ 	.short	0x0001
        /*0192*/ 	.short	0x0008
        /*0194*/ 	.byte	0x00, 0xf4, 0x21, 0x00


	//----- nvinfo : EIATTR_KPARAM_INFO
	.align		4
.L_58:
        /*0198*/ 	.byte	0x04, 0x17
        /*019a*/ 	.short	(.L_60 - .L_59)
.L_59:
        /*019c*/ 	.word	0x00000000
        /*01a0*/ 	.short	0x0000
        /*01a2*/ 	.short	0x0000
        /*01a4*/ 	.byte	0x00, 0xf4, 0x21, 0x00


	//----- nvinfo : EIATTR_SPARSE_MMA_MASK
	.align		4
.L_60:
        /*01a8*/ 	.byte	0x03, 0x50
        /*01aa*/ 	.short	0x0000


	//----- nvinfo : EIATTR_MAXREG_COUNT
	.align		4
        /*01ac*/ 	.byte	0x03, 0x1b
        /*01ae*/ 	.short	0x00ff


	//----- nvinfo : EIATTR_NUM_BARRIERS
	.align		4
        /*01b0*/ 	.byte	0x02, 0x4c
        /*01b2*/ 	.byte	0x01
	.zero		1


	//----- nvinfo : EIATTR_MERCURY_ISA_VERSION
	.align		4
        /*01b4*/ 	.byte	0x03, 0x5f
        /*01b6*/ 	.short	0x0101


	//----- nvinfo : EIATTR_COOP_GROUP_MASK_REGIDS
	.align		4
        /*01b8*/ 	.byte	0x04, 0x29
        /*01ba*/ 	.short	(.L_62 - .L_61)


	//   ....[0]....
.L_61:
        /*01bc*/ 	.word	0xffffffff


	//   ....[1]....
        /*01c0*/ 	.word	0xffffffff


	//   ....[2]....
        /*01c4*/ 	.word	0xffffffff


	//   ....[3]....
        /*01c8*/ 	.word	0xffffffff


	//   ....[4]....
        /*01cc*/ 	.word	0xffffffff


	//   ....[5]....
        /*01d0*/ 	.word	0xffffffff


	//   ....[6]....
        /*01d4*/ 	.word	0xffffffff


	//   ....[7]....
        /*01d8*/ 	.word	0xffffffff


	//   ....[8]....
        /*01dc*/ 	.word	0xffffffff


	//   ....[9]....
        /*01e0*/ 	.word	0xffffffff


	//   ....[10]....
        /*01e4*/ 	.word	0xffffffff


	//   ....[11]....
        /*01e8*/ 	.word	0xffffffff


	//----- nvinfo : EIATTR_COOP_GROUP_INSTR_OFFSETS
	.align		4
.L_62:
        /*01ec*/ 	.byte	0x04, 0x28
        /*01ee*/ 	.short	(.L_64 - .L_63)


	//   ....[0]....
.L_63:
        /*01f0*/ 	.word	0x00002730


	//   ....[1]....
        /*01f4*/ 	.word	0x000028c0


	//   ....[2]....
        /*01f8*/ 	.word	0x00002900


	//   ....[3]....
        /*01fc*/ 	.word	0x00002960


	//   ....[4]....
        /*0200*/ 	.word	0x00002e90


	//   ....[5]....
        /*0204*/ 	.word	0x00002ea0


	//   ....[6]....
        /*0208*/ 	.word	0x00002f40


	//   ....[7]....
        /*020c*/ 	.word	0x00002f70


	//   ....[8]....
        /*0210*/ 	.word	0x00003260


	//   ....[9]....
        /*0214*/ 	.word	0x00003270


	//   ....[10]....
        /*0218*/ 	.word	0x000032c0


	//   ....[11]....
        /*021c*/ 	.word	0x000032d0


	//----- nvinfo : EIATTR_EXIT_INSTR_OFFSETS
	.align		4
.L_64:
        /*0220*/ 	.byte	0x04, 0x1c
        /*0222*/ 	.short	(.L_66 - .L_65)


	//   ....[0]....
.L_65:
        /*0224*/ 	.word	0x00005350


	//   ....[1]....
        /*0228*/ 	.word	0x00005380


	//----- nvinfo : EIATTR_REQNTID
	.align		4
.L_66:
        /*022c*/ 	.byte	0x04, 0x10
        /*022e*/ 	.short	(.L_68 - .L_67)
.L_67:
        /*0230*/ 	.word	0x00000100
        /*0234*/ 	.word	0x00000001
        /*0238*/ 	.word	0x00000001


	//----- nvinfo : EIATTR_CBANK_PARAM_SIZE
	.align		4
.L_68:
        /*023c*/ 	.byte	0x03, 0x19
        /*023e*/ 	.short	0x0088


	//----- nvinfo : EIATTR_PARAM_CBANK
	.align		4
        /*0240*/ 	.byte	0x04, 0x0a
        /*0242*/ 	.short	(.L_70 - .L_69)
	.align		4
.L_69:
        /*0244*/ 	.word	index@(.nv.constant0.attn_fwd)
        /*0248*/ 	.short	0x0210
        /*024a*/ 	.short	0x0088


	//----- nvinfo : EIATTR_SW_WAR
	.align		4
.L_70:
        /*024c*/ 	.byte	0x04, 0x36
        /*024e*/ 	.short	(.L_72 - .L_71)
.L_71:
        /*0250*/ 	.word	0x00000008
.L_72:


//--------------------- .nv.callgraph             --------------------------
	.section	.nv.callgraph,"",@"SHT_CUDA_CALLGRAPH"
	.align	4
	.sectionentsize	8
	.align		4
        /*0000*/ 	.word	0x00000000
	.align		4
        /*0004*/ 	.word	0xffffffff
	.align		4
        /*0008*/ 	.word	0x00000000
	.align		4
        /*000c*/ 	.word	0xfffffffe
	.align		4
        /*0010*/ 	.word	0x00000000
	.align		4
        /*0014*/ 	.word	0xfffffffd
	.align		4
        /*0018*/ 	.word	0x00000000
	.align		4
        /*001c*/ 	.word	0xfffffffc


//--------------------- .nv.constant4             --------------------------
	.section	.nv.constant4,"a",@progbits
	.align	8
	.align		8
.nv.constant4:
        /*0000*/ 	.dword	_$_str


//--------------------- .text.attn_fwd            --------------------------
	.section	.text.attn_fwd,"ax",@progbits
	.align	128
        .global         attn_fwd
        .type           attn_fwd,@function
        .size           attn_fwd,(.L_x_3 - attn_fwd)
        .other          attn_fwd,@"STO_CUDA_ENTRY STV_DEFAULT"
attn_fwd:
.text.attn_fwd:
[----:B------:R-:W0:Y:S01]  /*0000*/  LDC R1, c[0x0][0x28] ;  /* 0x00000a00ff017b82 */ /* 0x000e220000000800 */
[----:B------:R-:W1:Y:S07]  /*0010*/  S2R R57, SR_CTAID.X ;  /* 0x0000000000397919 */ /* 0x000e6e0000002500 */
[----:B------:R-:W2:Y:S01]  /*0020*/  S2UR UR42, SR_CTAID.Y ;  /* 0x00000000002a79c3 */ /* 0x000ea20000002600 */
[----:B------:R-:W-:Y:S01]  /*0030*/  ULDC.64 UR4, c[0x0][0x240] ;  /* 0x0000900000047ab9 */ /* 0x000fe20000000a00 */
[----:B------:R-:W-:Y:S01]  /*0040*/  ULDC.64 UR44, c[0x0][0x208] ;  /* 0x00008200002c7ab9 */ /* 0x000fe20000000a00 */
[----:B------:R-:W3:Y:S05]  /*0050*/  S2R R0, SR_TID.X ;  /* 0x0000000000007919 */ /* 0x000eea0000002100 */
[----:B------:R-:W4:Y:S08]  /*0060*/  LDC R58, c[0x0][0x248] ;  /* 0x00009200ff3a7b82 */ /* 0x000f300000000800 */
[----:B------:R-:W5:Y:S01]  /*0070*/  LDC.64 R54, c[0x0][0x210] ;  /* 0x00008400ff367b82 */ /* 0x000f620000000a00 */
[----:B--2---:R-:W-:Y:S01]  /*0080*/  UIMAD UR4, UR42, UR4, URZ ;  /* 0x000000042a0472a4 */ /* 0x004fe2000f8e023f */
[----:B-1----:R-:W-:Y:S01]  /*0090*/  IMAD.SHL.U32 R57, R57, 0x40, RZ ;  /* 0x0000004039397824 */ /* 0x002fe200078e00ff */
[----:B---3--:R-:W-:-:S04]  /*00a0*/  SHF.R.U32.HI R5, RZ, 0x6, R0 ;  /* 0x00000006ff057819 */ /* 0x008fc80000011600 */
[----:B------:R-:W-:Y:S02]  /*00b0*/  LOP3.LUT R4, R57, 0x3f, R0, 0xf8, !PT ;  /* 0x0000003f39047812 */ /* 0x000fe400078ef800 */
[----:B------:R-:W-:Y:S02]  /*00c0*/  SGXT.U32 R5, R5, 0x2 ;  /* 0x000000020505781a */ /* 0x000fe40000000000 */
[----:B------:R-:W-:Y:S01]  /*00d0*/  LEA.HI R6, R0, 0xc, RZ, 0x1a ;  /* 0x0000000c00067811 */ /* 0x000fe200078fd0ff */
[----:B------:R-:W-:Y:S01]  /*00e0*/  IMAD R3, R4, UR5, RZ ;  /* 0x0000000504037c24 */ /* 0x000fe2000f8e02ff */
[----:B------:R-:W-:Y:S01]  /*00f0*/  USHF.R.S32.HI UR5, URZ, 0x1f, UR4 ;  /* 0x0000001f3f057899 */ /* 0x000fe20008011404 */
[-C--:B----4-:R-:W-:Y:S01]  /*0100*/  IMAD R8, R5, R58.reuse, RZ ;  /* 0x0000003a05087224 */ /* 0x090fe200078e02ff */
[----:B------:R-:W-:Y:S01]  /*0110*/  LEA.HI R7, R0, 0x1c, RZ, 0x1a ;  /* 0x0000001c00077811 */ /* 0x000fe200078fd0ff */
[-C--:B------:R-:W-:Y:S01]  /*0120*/  IMAD R9, R6, R58.reuse, RZ ;  /* 0x0000003a06097224 */ /* 0x080fe200078e02ff */
[----:B-----5:R-:W-:Y:S01]  /*0130*/  IADD3 R54, P0, P1, R3, UR4, R54 ;  /* 0x0000000403367c10 */ /* 0x020fe2000f91e036 */
[----:B------:R-:W-:Y:S01]  /*0140*/  IMAD R25, R58, 0x4, R8 ;  /* 0x000000043a197824 */ /* 0x000fe200078e0208 */
[----:B------:R-:W-:Y:S01]  /*0150*/  SHF.R.S32.HI R2, RZ, 0x1f, R3 ;  /* 0x0000001fff027819 */ /* 0x000fe20000011403 */
[----:B------:R-:W-:-:S03]  /*0160*/  IMAD R10, R7, R58, RZ ;  /* 0x0000003a070a7224 */ /* 0x000fc600078e02ff */
[----:B------:R-:W-:Y:S02]  /*0170*/  IADD3.X R56, R2, UR5, R55, P0, P1 ;  /* 0x0000000502387c10 */ /* 0x000fe400087e2437 */
[CC--:B------:R-:W-:Y:S02]  /*0180*/  IADD3 R2, P0, R8.reuse, R54.reuse, RZ ;  /* 0x0000003608027210 */ /* 0x0c0fe40007f1e0ff */
[C---:B------:R-:W-:Y:S02]  /*0190*/  IADD3 R12, P1, R25.reuse, R54, RZ ;  /* 0x00000036190c7210 */ /* 0x040fe40007f3e0ff */
[-C--:B------:R-:W-:Y:S02]  /*01a0*/  LEA.HI.X.SX32 R3, R8, R56.reuse, 0x1, P0 ;  /* 0x0000003808037211 */ /* 0x080fe400000f0eff */
[----:B------:R-:W-:Y:S02]  /*01b0*/  LEA.HI.X.SX32 R13, R25, R56, 0x1, P1 ;  /* 0x00000038190d7211 */ /* 0x000fe400008f0eff */
[-C--:B------:R-:W-:Y:S01]  /*01c0*/  IADD3 R14, P0, R9, R54.reuse, RZ ;  /* 0x00000036090e7210 */ /* 0x080fe20007f1e0ff */
[----:B------:R1:W2:Y:S01]  /*01d0*/  LDG.E.U8 R28, desc[UR44][R2.64] ;  /* 0x0000002c021c7981 */ /* 0x0002a2000c1e1100 */
[----:B------:R-:W-:-:S02]  /*01e0*/  IADD3 R16, P1, R10, R54, RZ ;  /* 0x000000360a107210 */ /* 0x000fc40007f3e0ff */
[----:B------:R-:W-:Y:S01]  /*01f0*/  LEA.HI R8, R0, 0x2c, RZ, 0x1a ;  /* 0x0000002c00087811 */ /* 0x000fe200078fd0ff */
[----:B------:R3:W4:Y:S01]  /*0200*/  LDG.E.U8 R29, desc[UR44][R12.64] ;  /* 0x0000002c0c1d7981 */ /* 0x000722000c1e1100 */
[-C--:B------:R-:W-:Y:S02]  /*0210*/  LEA.HI.X.SX32 R15, R9, R56.reuse, 0x1, P0 ;  /* 0x00000038090f7211 */ /* 0x080fe400000f0eff */
[----:B------:R-:W-:Y:S01]  /*0220*/  LEA.HI.X.SX32 R17, R10, R56, 0x1, P1 ;  /* 0x000000380a117211 */ /* 0x000fe200008f0eff */
[----:B------:R-:W-:Y:S01]  /*0230*/  IMAD R19, R8, R58, RZ ;  /* 0x0000003a08137224 */ /* 0x000fe200078e02ff */
[C---:B------:R-:W-:Y:S01]  /*0240*/  LEA.HI R9, R0.reuse, 0x3c, RZ, 0x1a ;  /* 0x0000003c00097811 */ /* 0x040fe200078fd0ff */
[----:B------:R5:W4:Y:S01]  /*0250*/  LDG.E.U8 R31, desc[UR44][R14.64] ;  /* 0x0000002c0e1f7981 */ /* 0x000b22000c1e1100 */
[C---:B------:R-:W-:Y:S02]  /*0260*/  LEA.HI R10, R0.reuse, 0x4c, RZ, 0x1a ;  /* 0x0000004c000a7811 */ /* 0x040fe400078fd0ff */
[----:B------:R-:W-:Y:S01]  /*0270*/  IADD3 R18, P0, R19, R54, RZ ;  /* 0x0000003613127210 */ /* 0x000fe20007f1e0ff */
[-C--:B------:R-:W-:Y:S01]  /*0280*/  IMAD R21, R9, R58.reuse, RZ ;  /* 0x0000003a09157224 */ /* 0x080fe200078e02ff */
[----:B------:R-:W-:Y:S01]  /*0290*/  LEA.HI R11, R0, 0x5c, RZ, 0x1a ;  /* 0x0000005c000b7811 */ /* 0x000fe200078fd0ff */
[----:B-1----:R-:W-:Y:S01]  /*02a0*/  IMAD R2, R10, R58, RZ ;  /* 0x0000003a0a027224 */ /* 0x002fe200078e02ff */
[----:B---3--:R-:W-:Y:S01]  /*02b0*/  LEA.HI R12, R0, 0x6c, RZ, 0x1a ;  /* 0x0000006c000c7811 */ /* 0x008fe200078fd0ff */
[----:B------:R-:W-:Y:S01]  /*02c0*/  IMAD R3, R58, 0x4, R25 ;  /* 0x000000043a037824 */ /* 0x000fe200078e0219 */
[----:B------:R-:W-:Y:S01]  /*02d0*/  LEA.HI.X.SX32 R19, R19, R56, 0x1, P0 ;  /* 0x0000003813137211 */ /* 0x000fe200000f0eff */
[----:B------:R-:W-:Y:S01]  /*02e0*/  IMAD R13, R11, R58, RZ ;  /* 0x0000003a0b0d7224 */ /* 0x000fe200078e02ff */
[C---:B------:R-:W-:Y:S01]  /*02f0*/  IADD3 R20, P1, R21.reuse, R54, RZ ;  /* 0x0000003615147210 */ /* 0x040fe20007f3e0ff */
[----:B-----5:R-:W-:Y:S01]  /*0300*/  IMAD R14, R12, R58, RZ ;  /* 0x0000003a0c0e7224 */ /* 0x020fe200078e02ff */
[----:B------:R-:W-:Y:S01]  /*0310*/  IADD3 R22, P0, R2, R54, RZ ;  /* 0x0000003602167210 */ /* 0x000fe20007f1e0ff */
[----:B------:R1:W3:Y:S01]  /*0320*/  LDG.E.U8 R34, desc[UR44][R16.64] ;  /* 0x0000002c10227981 */ /* 0x0002e2000c1e1100 */
[----:B------:R-:W-:-:S02]  /*0330*/  LEA.HI.X.SX32 R21, R21, R56, 0x1, P1 ;  /* 0x0000003815157211 */ /* 0x000fc400008f0eff */
[----:B------:R-:W-:Y:S01]  /*0340*/  LEA.HI.X.SX32 R23, R2, R56, 0x1, P0 ;  /* 0x0000003802177211 */ /* 0x000fe200000f0eff */
[----:B------:R-:W5:Y:S01]  /*0350*/  LDG.E.U8 R38, desc[UR44][R18.64] ;  /* 0x0000002c12267981 */ /* 0x000f62000c1e1100 */
[CC--:B------:R-:W-:Y:S02]  /*0360*/  IADD3 R24, P1, R13.reuse, R54.reuse, RZ ;  /* 0x000000360d187210 */ /* 0x0c0fe40007f3e0ff */
[----:B------:R-:W-:Y:S01]  /*0370*/  IADD3 R26, P0, R14, R54, RZ ;  /* 0x000000360e1a7210 */ /* 0x000fe20007f1e0ff */
[----:B------:R0:W5:Y:S01]  /*0380*/  LDG.E.U8 R42, desc[UR44][R20.64] ;  /* 0x0000002c142a7981 */ /* 0x000162000c1e1100 */
[-C--:B------:R-:W-:Y:S01]  /*0390*/  LEA.HI.X.SX32 R25, R13, R56.reuse, 0x1, P1 ;  /* 0x000000380d197211 */ /* 0x080fe200008f0eff */
[----:B------:R-:W-:Y:S01]  /*03a0*/  IMAD R13, R58, 0x8, R3 ;  /* 0x000000083a0d7824 */ /* 0x000fe200078e0203 */
[----:B------:R-:W-:Y:S01]  /*03b0*/  LEA.HI.X.SX32 R27, R14, R56, 0x1, P0 ;  /* 0x000000380e1b7211 */ /* 0x000fe200000f0eff */
[----:B------:R-:W5:Y:S01]  /*03c0*/  LDG.E.U8 R46, desc[UR44][R22.64] ;  /* 0x0000002c162e7981 */ /* 0x000f62000c1e1100 */
[----:B------:R-:W-:Y:S01]  /*03d0*/  IADD3 R2, P0, R3, R54, RZ ;  /* 0x0000003603027210 */ /* 0x000fe20007f1e0ff */
[----:B-1----:R-:W-:-:S02]  /*03e0*/  IMAD R17, R58, 0x4, R13 ;  /* 0x000000043a117824 */ /* 0x002fc400078e020d */
[----:B------:R1:W5:Y:S01]  /*03f0*/  LDG.E.U8 R50, desc[UR44][R24.64] ;  /* 0x0000002c18327981 */ /* 0x000362000c1e1100 */
[----:B------:R-:W-:Y:S02]  /*0400*/  LEA.HI.X.SX32 R3, R3, R56, 0x1, P0 ;  /* 0x0000003803037211 */ /* 0x000fe400000f0eff */
[C---:B------:R-:W-:Y:S01]  /*0410*/  IADD3 R14, P0, R13.reuse, R54, RZ ;  /* 0x000000360d0e7210 */ /* 0x040fe20007f1e0ff */
[----:B------:R-:W5:Y:S03]  /*0420*/  LDG.E.U8 R52, desc[UR44][R26.64] ;  /* 0x0000002c1a347981 */ /* 0x000f66000c1e1100 */
[----:B------:R-:W-:Y:S01]  /*0430*/  LEA.HI.X.SX32 R15, R13, R56, 0x1, P0 ;  /* 0x000000380d0f7211 */ /* 0x000fe200000f0eff */
[C---:B------:R-:W-:Y:S01]  /*0440*/  IMAD R13, R58.reuse, 0x4, R17 ;  /* 0x000000043a0d7824 */ /* 0x040fe200078e0211 */
[C---:B------:R-:W-:Y:S01]  /*0450*/  IADD3 R16, P0, R17.reuse, R54, RZ ;  /* 0x0000003611107210 */ /* 0x040fe20007f1e0ff */
[----:B------:R1:W3:Y:S03]  /*0460*/  LDG.E.U8 R30, desc[UR44][R2.64] ;  /* 0x0000002c021e7981 */ /* 0x0002e6000c1e1100 */
[----:B------:R-:W-:Y:S01]  /*0470*/  LEA.HI.X.SX32 R17, R17, R56, 0x1, P0 ;  /* 0x0000003811117211 */ /* 0x000fe200000f0eff */
[C---:B0-----:R-:W-:Y:S01]  /*0480*/  IMAD R21, R58.reuse, 0x8, R13 ;  /* 0x000000083a157824 */ /* 0x041fe200078e020d */
[C---:B------:R-:W-:Y:S01]  /*0490*/  IADD3 R18, P0, R13.reuse, R54, RZ ;  /* 0x000000360d127210 */ /* 0x040fe20007f1e0ff */
[----:B------:R-:W5:Y:S03]  /*04a0*/  LDG.E.U8 R32, desc[UR44][R14.64] ;  /* 0x0000002c0e207981 */ /* 0x000f66000c1e1100 */
[----:B------:R-:W-:Y:S01]  /*04b0*/  LEA.HI.X.SX32 R19, R13, R56, 0x1, P0 ;  /* 0x000000380d137211 */ /* 0x000fe200000f0eff */
[C---:B------:R-:W-:Y:S01]  /*04c0*/  IMAD R13, R58.reuse, 0x4, R21 ;  /* 0x000000043a0d7824 */ /* 0x040fe200078e0215 */
[-C--:B------:R-:W-:Y:S01]  /*04d0*/  IADD3 R20, P0, R21, R54.reuse, RZ ;  /* 0x0000003615147210 */ /* 0x080fe20007f1e0ff */
[----:B------:R0:W5:Y:S02]  /*04e0*/  LDG.E.U8 R27, desc[UR44][R16.64] ;  /* 0x0000002c101b7981 */ /* 0x000164000c1e1100 */
[----:B-1----:R-:W-:Y:S01]  /*04f0*/  IMAD R24, R58, 0x4, R13 ;  /* 0x000000043a187824 */ /* 0x002fe200078e020d */
[----:B------:R-:W-:Y:S01]  /*0500*/  IADD3 R22, P1, R13, R54, RZ ;  /* 0x000000360d167210 */ /* 0x000fe20007f3e0ff */
[----:B------:R1:W5:Y:S01]  /*0510*/  LDG.E.U8 R33, desc[UR44][R18.64] ;  /* 0x0000002c12217981 */ /* 0x000362000c1e1100 */
[----:B------:R-:W-:-:S02]  /*0520*/  LEA.HI.X.SX32 R21, R21, R56, 0x1, P0 ;  /* 0x0000003815157211 */ /* 0x000fc400000f0eff */
[----:B------:R-:W-:Y:S01]  /*0530*/  LEA.HI.X.SX32 R23, R13, R56, 0x1, P1 ;  /* 0x000000380d177211 */ /* 0x000fe200008f0eff */
[----:B------:R-:W-:Y:S01]  /*0540*/  IMAD R13, R58, 0x8, R24 ;  /* 0x000000083a0d7824 */ /* 0x000fe200078e0218 */
[C---:B------:R-:W-:Y:S01]  /*0550*/  IADD3 R2, P0, R24.reuse, R54, RZ ;  /* 0x0000003618027210 */ /* 0x040fe20007f1e0ff */
[----:B------:R1:W5:Y:S03]  /*0560*/  LDG.E.U8 R35, desc[UR44][R20.64] ;  /* 0x0000002c14237981 */ /* 0x000366000c1e1100 */
[----:B------:R-:W-:Y:S01]  /*0570*/  LEA.HI.X.SX32 R3, R24, R56, 0x1, P0 ;  /* 0x0000003818037211 */ /* 0x000fe200000f0eff */
[C---:B0-----:R-:W-:Y:S01]  /*0580*/  IMAD R17, R58.reuse, 0x4, R13 ;  /* 0x000000043a117824 */ /* 0x041fe200078e020d */
[C---:B------:R-:W-:Y:S01]  /*0590*/  IADD3 R14, P0, R13.reuse, R54, RZ ;  /* 0x000000360d0e7210 */ /* 0x040fe20007f1e0ff */
[----:B------:R0:W5:Y:S03]  /*05a0*/  LDG.E.U8 R36, desc[UR44][R22.64] ;  /* 0x0000002c16247981 */ /* 0x000166000c1e1100 */
[----:B------:R-:W-:Y:S01]  /*05b0*/  LEA.HI.X.SX32 R15, R13, R56, 0x1, P0 ;  /* 0x000000380d0f7211 */ /* 0x000fe200000f0eff */
[C---:B------:R-:W-:Y:S01]  /*05c0*/  IMAD R13, R58.reuse, 0x4, R17 ;  /* 0x000000043a0d7824 */ /* 0x040fe200078e0211 */
[-C--:B------:R-:W-:Y:S01]  /*05d0*/  IADD3 R16, P0, R17, R54.reuse, RZ ;  /* 0x0000003611107210 */ /* 0x080fe20007f1e0ff */
[----:B------:R0:W5:Y:S02]  /*05e0*/  LDG.E.U8 R37, desc[UR44][R2.64] ;  /* 0x0000002c02257981 */ /* 0x000164000c1e1100 */
[----:B------:R-:W-:Y:S01]  /*05f0*/  IMAD R24, R58, 0x8, R13 ;  /* 0x000000083a187824 */ /* 0x000fe200078e020d */
[----:B-1----:R-:W-:Y:S01]  /*0600*/  IADD3 R18, P1, R13, R54, RZ ;  /* 0x000000360d127210 */ /* 0x002fe20007f3e0ff */
        /* <DEDUP_REMOVED lines=9> */
[----:B------:R-:W5:Y:S03]  /*06a0*/  LDG.E.U8 R41, desc[UR44][R18.64] ;  /* 0x0000002c12297981 */ /* 0x000f66000c1e1100 */
[----:B------:R-:W-:Y:S01]  /*06b0*/  LEA.HI.X.SX32 R3, R13, R56, 0x1, P0 ;  /* 0x000000380d037211 */ /* 0x000fe200000f0eff */
[C---:B------:R-:W-:Y:S01]  /*06c0*/  IMAD R13, R58.reuse, 0x8, R23 ;  /* 0x000000083a0d7824 */ /* 0x040fe200078e0217 */
[-C--:B-1----:R-:W-:Y:S01]  /*06d0*/  IADD3 R14, P0, R23, R54.reuse, RZ ;  /* 0x00000036170e7210 */ /* 0x082fe20007f1e0ff */
[----:B------:R0:W5:Y:S02]  /*06e0*/  LDG.E.U8 R43, desc[UR44][R20.64] ;  /* 0x0000002c142b7981 */ /* 0x000164000c1e1100 */
[----:B------:R-:W-:Y:S01]  /*06f0*/  IMAD R24, R58, 0x4, R13 ;  /* 0x000000043a187824 */ /* 0x000fe200078e020d */
[----:B------:R-:W-:Y:S01]  /*0700*/  IADD3 R22, P1, R13, R54, RZ ;  /* 0x000000360d167210 */ /* 0x000fe20007f3e0ff */
[----:B------:R1:W5:Y:S01]  /*0710*/  LDG.E.U8 R44, desc[UR44][R2.64] ;  /* 0x0000002c022c7981 */ /* 0x000362000c1e1100 */
[----:B------:R-:W-:-:S02]  /*0720*/  LEA.HI.X.SX32 R15, R23, R56, 0x1, P0 ;  /* 0x00000038170f7211 */ /* 0x000fc400000f0eff */
[----:B------:R-:W-:Y:S01]  /*0730*/  LEA.HI.X.SX32 R23, R13, R56, 0x1, P1 ;  /* 0x000000380d177211 */ /* 0x000fe200008f0eff */
[----:B------:R-:W-:Y:S01]  /*0740*/  IMAD R13, R58, 0x4, R24 ;  /* 0x000000043a0d7824 */ /* 0x000fe200078e0218 */
[----:B------:R-:W-:Y:S01]  /*0750*/  IADD3 R16, P0, R24, R54, RZ ;  /* 0x0000003618107210 */ /* 0x000fe20007f1e0ff */
[----:B------:R1:W5:Y:S02]  /*0760*/  LDG.E.U8 R45, desc[UR44][R14.64] ;  /* 0x0000002c0e2d7981 */ /* 0x000364000c1e1100 */
[----:B0-----:R-:W-:Y:S01]  /*0770*/  IMAD R21, R58, 0x8, R13 ;  /* 0x000000083a157824 */ /* 0x001fe200078e020d */
[----:B------:R-:W-:Y:S01]  /*0780*/  LEA.HI.X.SX32 R17, R24, R56, 0x1, P0 ;  /* 0x0000003818117211 */ /* 0x000fe200000f0eff */
[----:B------:R0:W5:Y:S01]  /*0790*/  LDG.E.U8 R47, desc[UR44][R22.64] ;  /* 0x0000002c162f7981 */ /* 0x000162000c1e1100 */
[C---:B------:R-:W-:Y:S01]  /*07a0*/  IADD3 R18, P0, R13.reuse, R54, RZ ;  /* 0x000000360d127210 */ /* 0x040fe20007f1e0ff */
[----:B-1----:R-:W-:Y:S02]  /*07b0*/  IMAD R3, R58, 0x4, R21 ;  /* 0x000000043a037824 */ /* 0x002fe400078e0215 */
[----:B------:R1:W5:Y:S01]  /*07c0*/  LDG.E.U8 R48, desc[UR44][R16.64] ;  /* 0x0000002c10307981 */ /* 0x000362000c1e1100 */
[----:B------:R-:W-:-:S02]  /*07d0*/  LEA.HI.X.SX32 R19, R13, R56, 0x1, P0 ;  /* 0x000000380d137211 */ /* 0x000fc400000f0eff */
[C---:B------:R-:W-:Y:S01]  /*07e0*/  IADD3 R20, P0, R21.reuse, R54, RZ ;  /* 0x0000003615147210 */ /* 0x040fe20007f1e0ff */
[----:B------:R-:W-:Y:S01]  /*07f0*/  IMAD R14, R58, 0x4, R3 ;  /* 0x000000043a0e7824 */ /* 0x000fe200078e0203 */
[----:B------:R-:W-:Y:S01]  /*0800*/  LEA.HI R13, R0, 0x7c, RZ, 0x1a ;  /* 0x0000007c000d7811 */ /* 0x000fe200078fd0ff */
[----:B------:R1:W5:Y:S01]  /*0810*/  LDG.E.U8 R49, desc[UR44][R18.64] ;  /* 0x0000002c12317981 */ /* 0x000362000c1e1100 */
[----:B------:R-:W-:Y:S02]  /*0820*/  LEA.HI.X.SX32 R21, R21, R56, 0x1, P0 ;  /* 0x0000003815157211 */ /* 0x000fe400000f0eff */
[----:B------:R-:W-:Y:S01]  /*0830*/  IADD3 R2, P0, R3, R54, RZ ;  /* 0x0000003603027210 */ /* 0x000fe20007f1e0ff */
[----:B------:R-:W-:Y:S02]  /*0840*/  IMAD R15, R58, 0x8, R14 ;  /* 0x000000083a0f7824 */ /* 0x000fe400078e020e */
[----:B------:R-:W-:Y:S01]  /*0850*/  IMAD R25, R13, R58, RZ ;  /* 0x0000003a0d197224 */ /* 0x000fe200078e02ff */
[----:B------:R-:W-:Y:S01]  /*0860*/  LEA.HI.X.SX32 R3, R3, R56, 0x1, P0 ;  /* 0x0000003803037211 */ /* 0x000fe200000f0eff */
[----:B------:R1:W5:Y:S01]  /*0870*/  LDG.E.U8 R51, desc[UR44][R20.64] ;  /* 0x0000002c14337981 */ /* 0x000362000c1e1100 */
[----:B0-----:R-:W-:-:S02]  /*0880*/  IADD3 R22, P0, R14, R54, RZ ;  /* 0x000000360e167210 */ /* 0x001fc40007f1e0ff */
[----:B------:R-:W-:Y:S01]  /*0890*/  IADD3 R24, P2, R25, R54, RZ ;  /* 0x0000003619187210 */ /* 0x000fe20007f5e0ff */
[----:B------:R0:W5:Y:S01]  /*08a0*/  LDG.E.U8 R2, desc[UR44][R2.64] ;  /* 0x0000002c02027981 */ /* 0x000162000c1e1100 */
[----:B------:R-:W-:Y:S01]  /*08b0*/  LEA.HI.X.SX32 R23, R14, R56, 0x1, P0 ;  /* 0x000000380e177211 */ /* 0x000fe200000f0eff */
[----:B------:R-:W-:Y:S01]  /*08c0*/  IMAD R14, R58, 0x4, R15 ;  /* 0x000000043a0e7824 */ /* 0x000fe200078e020f */
[----:B-1----:R-:W-:-:S03]  /*08d0*/  IADD3 R16, P0, R15, R54, RZ ;  /* 0x000000360f107210 */ /* 0x002fc60007f1e0ff */
[----:B------:R-:W-:Y:S01]  /*08e0*/  IMAD R26, R58, 0x4, R14 ;  /* 0x000000043a1a7824 */ /* 0x000fe200078e020e */
[----:B------:R-:W-:Y:S01]  /*08f0*/  LEA.HI.X.SX32 R17, R15, R56, 0x1, P0 ;  /* 0x000000380f117211 */ /* 0x000fe200000f0eff */
[----:B------:R-:W5:Y:S01]  /*0900*/  LDG.E.U8 R22, desc[UR44][R22.64] ;  /* 0x0000002c16167981 */ /* 0x000f62000c1e1100 */
[-C--:B------:R-:W-:Y:S02]  /*0910*/  IADD3 R18, P1, R14, R54.reuse, RZ ;  /* 0x000000360e127210 */ /* 0x080fe40007f3e0ff */
[----:B------:R-:W-:Y:S01]  /*0920*/  IADD3 R20, P0, R26, R54, RZ ;  /* 0x000000361a147210 */ /* 0x000fe20007f1e0ff */
[----:B------:R1:W5:Y:S01]  /*0930*/  LDG.E.U8 R16, desc[UR44][R16.64] ;  /* 0x0000002c10107981 */ /* 0x000362000c1e1100 */
[-C--:B------:R-:W-:Y:S02]  /*0940*/  LEA.HI.X.SX32 R19, R14, R56.reuse, 0x1, P1 ;  /* 0x000000380e137211 */ /* 0x080fe400008f0eff */
[-C--:B------:R-:W-:Y:S02]  /*0950*/  LEA.HI.X.SX32 R25, R25, R56.reuse, 0x1, P2 ;  /* 0x0000003819197211 */ /* 0x080fe400010f0eff */
[----:B------:R-:W-:Y:S01]  /*0960*/  LEA.HI.X.SX32 R21, R26, R56, 0x1, P0 ;  /* 0x000000381a157211 */ /* 0x000fe200000f0eff */
[----:B------:R1:W5:Y:S04]  /*0970*/  LDG.E.U8 R18, desc[UR44][R18.64] ;  /* 0x0000002c12127981 */ /* 0x000368000c1e1100 */
[----:B------:R1:W5:Y:S04]  /*0980*/  LDG.E.U8 R20, desc[UR44][R20.64] ;  /* 0x0000002c14147981 */ /* 0x000368000c1e1100 */
[----:B------:R1:W5:Y:S01]  /*0990*/  LDG.E.U8 R15, desc[UR44][R24.64] ;  /* 0x0000002c180f7981 */ /* 0x000362000c1e1100 */
[----:B------:R-:W1:Y:S01]  /*09a0*/  S2UR UR4, SR_CgaCtaId ;  /* 0x00000000000479c3 */ /* 0x000e620000008800 */
[----:B0-----:R-:W-:-:S02]  /*09b0*/  LOP3.LUT R3, R0, 0x3f, RZ, 0xc0, !PT ;  /* 0x0000003f00037812 */ /* 0x001fc400078ec0ff */
[----:B------:R-:W-:-:S05]  /*09c0*/  LOP3.LUT R14, R0, 0x7, RZ, 0xc0, !PT ;  /* 0x00000007000e7812 */ /* 0x000fca00078ec0ff */
[----:B------:R-:W-:Y:S01]  /*09d0*/  IMAD R3, R3, 0x8, R14 ;  /* 0x0000000803037824 */ /* 0x000fe200078e020e */
[----:B------:R-:W-:-:S03]  /*09e0*/  UMOV UR43, 0x400 ;  /* 0x00000400002b7882 */ /* 0x000fc60000000000 */
[----:B------:R-:W-:Y:S02]  /*09f0*/  IMAD.SHL.U32 R26, R3, 0x10, RZ ;  /* 0x00000010031a7824 */ /* 0x000fe400078e00ff */
[----:B------:R-:W-:-:S03]  /*0a00*/  VIADD R151, R57, 0x40 ;  /* 0x0000004039977836 */ /* 0x000fc60000000000 */
[----:B------:R-:W-:Y:S01]  /*0a10*/  LOP3.LUT R26, R26, R5, RZ, 0xfc, !PT ;  /* 0x000000051a1a7212 */ /* 0x000fe200078efcff */
[----:B-1----:R-:W-:-:S03]  /*0a20*/  ULEA UR43, UR4, UR43, 0x18 ;  /* 0x0000002b042b7291 */ /* 0x002fc6000f8ec03f */
[C---:B------:R-:W-:Y:S02]  /*0a30*/  LOP3.LUT R3, R26.reuse, 0x10, RZ, 0x3c, !PT ;  /* 0x000000101a037812 */ /* 0x040fe400078e3cff */
[C---:B------:R-:W-:Y:S02]  /*0a40*/  LOP3.LUT R17, R26.reuse, 0x20, RZ, 0x3c, !PT ;  /* 0x000000201a117812 */ /* 0x040fe400078e3cff */
[----:B------:R-:W-:Y:S02]  /*0a50*/  ISETP.GE.AND P0, PT, R151, 0x1, PT ;  /* 0x000000019700780c */ /* 0x000fe40003f06270 */
[C---:B------:R-:W-:Y:S02]  /*0a60*/  LOP3.LUT R19, R26.reuse, 0x30, RZ, 0x3c, !PT ;  /* 0x000000301a137812 */ /* 0x040fe400078e3cff */
[----:B------:R-:W-:Y:S01]  /*0a70*/  LOP3.LUT R21, R26, 0x40, RZ, 0x3c, !PT ;  /* 0x000000401a157812 */ /* 0x000fe200078e3cff */
[----:B------:R-:W-:Y:S01]  /*0a80*/  IMAD.MOV.U32 R60, RZ, RZ, -0x800000 ;  /* 0xff800000ff3c7424 */ /* 0x000fe200078e00ff */
[----:B------:R-:W-:Y:S01]  /*0a90*/  CS2R R24, SRZ ;  /* 0x0000000000187805 */ /* 0x000fe2000001ff00 */
[----:B------:R-:W-:Y:S01]  /*0aa0*/  IMAD.MOV.U32 R122, RZ, RZ, 0x3f800000 ;  /* 0x3f800000ff7a7424 */ /* 0x000fe200078e00ff */
[----:B------:R-:W-:Y:S01]  /*0ab0*/  CS2R R54, SRZ ;  /* 0x0000000000367805 */ /* 0x000fe2000001ff00 */
[----:B------:R-:W-:-:S02]  /*0ac0*/  IMAD.MOV.U32 R124, RZ, RZ, 0x3f800000 ;  /* 0x3f800000ff7c7424 */ /* 0x000fc400078e00ff */
[----:B------:R-:W-:Y:S01]  /*0ad0*/  IMAD.MOV.U32 R61, RZ, RZ, -0x800000 ;  /* 0xff800000ff3d7424 */ /* 0x000fe200078e00ff */
[----:B--2---:R-:W-:Y:S04]  /*0ae0*/  STS.U8 [R26+UR43], R28 ;  /* 0x0000001c1a007988 */ /* 0x004fe8000800002b */
[----:B----4-:R0:W-:Y:S04]  /*0af0*/  STS.U8 [R26+UR43+0x4], R29 ;  /* 0x0000041d1a007988 */ /* 0x0101e8000800002b */
[----:B------:R-:W-:Y:S01]  /*0b00*/  STS.U8 [R26+UR43+0xc], R31 ;  /* 0x00000c1f1a007988 */ /* 0x000fe2000800002b */
[----:B0-----:R-:W-:-:S03]  /*0b10*/  CS2R R28, SRZ ;  /* 0x00000000001c7805 */ /* 0x001fc6000001ff00 */
[----:B---3--:R-:W-:Y:S04]  /*0b20*/  STS.U8 [R26+UR43+0x8], R30 ;  /* 0x0000081e1a007988 */ /* 0x008fe8000800002b */
[----:B------:R-:W-:Y:S04]  /*0b30*/  STS.U8 [R3+UR43+0xc], R34 ;  /* 0x00000c2203007988 */ /* 0x000fe8000800002b */
[----:B-----5:R-:W-:Y:S04]  /*0b40*/  STS.U8 [R3+UR43], R32 ;  /* 0x0000002003007988 */ /* 0x020fe8000800002b */
[----:B------:R-:W-:Y:S04]  /*0b50*/  STS.U8 [R3+UR43+0x4], R27 ;  /* 0x0000041b03007988 */ /* 0x000fe8000800002b */
[----:B------:R0:W-:Y:S04]  /*0b60*/  STS.U8 [R3+UR43+0x8], R33 ;  /* 0x0000082103007988 */ /* 0x0001e8000800002b */
[----:B------:R-:W-:Y:S04]  /*0b70*/  STS.U8 [R17+UR43+0xc], R38 ;  /* 0x00000c2611007988 */ /* 0x000fe8000800002b */
[----:B------:R-:W-:Y:S01]  /*0b80*/  STS.U8 [R17+UR43], R35 ;  /* 0x0000002311007988 */ /* 0x000fe2000800002b */
[----:B0-----:R-:W-:-:S03]  /*0b90*/  LOP3.LUT R3, R26, 0x50, RZ, 0x3c, !PT ;  /* 0x000000501a037812 */ /* 0x001fc600078e3cff */
[----:B------:R-:W-:Y:S04]  /*0ba0*/  STS.U8 [R17+UR43+0x4], R36 ;  /* 0x0000042411007988 */ /* 0x000fe8000800002b */
[----:B------:R0:W-:Y:S04]  /*0bb0*/  STS.U8 [R17+UR43+0x8], R37 ;  /* 0x0000082511007988 */ /* 0x0001e8000800002b */
[----:B------:R-:W-:Y:S04]  /*0bc0*/  STS.U8 [R19+UR43], R39 ;  /* 0x0000002713007988 */ /* 0x000fe8000800002b */
[----:B------:R-:W-:Y:S01]  /*0bd0*/  STS.U8 [R19+UR43+0xc], R42 ;  /* 0x00000c2a13007988 */ /* 0x000fe2000800002b */
[----:B0-----:R-:W-:-:S03]  /*0be0*/  LOP3.LUT R17, R26, 0x60, RZ, 0x3c, !PT ;  /* 0x000000601a117812 */ /* 0x001fc600078e3cff */
[----:B------:R-:W-:Y:S04]  /*0bf0*/  STS.U8 [R19+UR43+0x4], R40 ;  /* 0x0000042813007988 */ /* 0x000fe8000800002b */
[----:B------:R0:W-:Y:S04]  /*0c00*/  STS.U8 [R19+UR43+0x8], R41 ;  /* 0x0000082913007988 */ /* 0x0001e8000800002b */
[----:B------:R-:W-:Y:S04]  /*0c10*/  STS.U8 [R21+UR43+0xc], R46 ;  /* 0x00000c2e15007988 */ /* 0x000fe8000800002b */
[----:B------:R1:W-:Y:S01]  /*0c20*/  STS.U8 [R21+UR43], R43 ;  /* 0x0000002b15007988 */ /* 0x0003e2000800002b */
[----:B0-----:R-:W-:-:S03]  /*0c30*/  LOP3.LUT R19, R26, 0x70, RZ, 0x3c, !PT ;  /* 0x000000701a137812 */ /* 0x001fc600078e3cff */
[----:B------:R-:W-:Y:S04]  /*0c40*/  STS.U8 [R21+UR43+0x4], R44 ;  /* 0x0000042c15007988 */ /* 0x000fe8000800002b */
[----:B------:R0:W-:Y:S04]  /*0c50*/  STS.U8 [R21+UR43+0x8], R45 ;  /* 0x0000082d15007988 */ /* 0x0001e8000800002b */
[----:B------:R2:W-:Y:S04]  /*0c60*/  STS.U8 [R3+UR43], R47 ;  /* 0x0000002f03007988 */ /* 0x0005e8000800002b */
[----:B------:R-:W-:Y:S04]  /*0c70*/  STS.U8 [R3+UR43+0x4], R48 ;  /* 0x0000043003007988 */ /* 0x000fe8000800002b */
[----:B------:R-:W-:Y:S04]  /*0c80*/  STS.U8 [R3+UR43+0xc], R50 ;  /* 0x00000c3203007988 */ /* 0x000fe8000800002b */
[----:B------:R3:W-:Y:S04]  /*0c90*/  STS.U8 [R3+UR43+0x8], R49 ;  /* 0x0000083103007988 */ /* 0x0007e8000800002b */
[----:B------:R-:W-:Y:S04]  /*0ca0*/  STS.U8 [R17+UR43+0xc], R52 ;  /* 0x00000c3411007988 */ /* 0x000fe8000800002b */
[----:B------:R4:W-:Y:S04]  /*0cb0*/  STS.U8 [R17+UR43], R51 ;  /* 0x0000003311007988 */ /* 0x0009e8000800002b */
[----:B------:R-:W-:Y:S01]  /*0cc0*/  STS.U8 [R17+UR43+0x4], R2 ;  /* 0x0000040211007988 */ /* 0x000fe2000800002b */
[----:B------:R-:W-:-:S02]  /*0cd0*/  CS2R R26, SRZ ;  /* 0x00000000001a7805 */ /* 0x000fc4000001ff00 */
[----:B------:R-:W-:Y:S01]  /*0ce0*/  CS2R R30, SRZ ;  /* 0x00000000001e7805 */ /* 0x000fe2000001ff00 */
[----:B------:R-:W-:Y:S01]  /*0cf0*/  STS.U8 [R17+UR43+0x8], R22 ;  /* 0x0000081611007988 */ /* 0x000fe2000800002b */
[----:B------:R-:W-:-:S03]  /*0d00*/  CS2R R32, SRZ ;  /* 0x0000000000207805 */ /* 0x000fc6000001ff00 */
[----:B------:R5:W-:Y:S01]  /*0d10*/  STS.U8 [R19+UR43], R16 ;  /* 0x0000001013007988 */ /* 0x000be2000800002b */
[----:B------:R-:W-:Y:S02]  /*0d20*/  CS2R R34, SRZ ;  /* 0x0000000000227805 */ /* 0x000fe4000001ff00 */
[----:B------:R-:W-:Y:S02]  /*0d30*/  CS2R R36, SRZ ;  /* 0x0000000000247805 */ /* 0x000fe4000001ff00 */
[----:B------:R-:W-:Y:S01]  /*0d40*/  CS2R R38, SRZ ;  /* 0x0000000000267805 */ /* 0x000fe2000001ff00 */
[----:B------:R-:W-:Y:S01]  /*0d50*/  STS.U8 [R19+UR43+0x4], R18 ;  /* 0x0000041213007988 */ /* 0x000fe2000800002b */
[----:B------:R-:W-:-:S03]  /*0d60*/  CS2R R40, SRZ ;  /* 0x0000000000287805 */ /* 0x000fc6000001ff00 */
[----:B------:R-:W-:Y:S01]  /*0d70*/  STS.U8 [R19+UR43+0x8], R20 ;  /* 0x0000081413007988 */ /* 0x000fe2000800002b */
[----:B-1----:R-:W-:-:S03]  /*0d80*/  CS2R R42, SRZ ;  /* 0x00000000002a7805 */ /* 0x002fc6000001ff00 */
[----:B------:R1:W-:Y:S01]  /*0d90*/  STS.U8 [R19+UR43+0xc], R15 ;  /* 0x00000c0f13007988 */ /* 0x0003e2000800002b */
[----:B0-----:R-:W-:Y:S02]  /*0da0*/  CS2R R44, SRZ ;  /* 0x00000000002c7805 */ /* 0x001fe4000001ff00 */
[----:B--2---:R-:W-:Y:S02]  /*0db0*/  CS2R R46, SRZ ;  /* 0x00000000002e7805 */ /* 0x004fe4000001ff00 */
[----:B---3--:R-:W-:Y:S02]  /*0dc0*/  CS2R R48, SRZ ;  /* 0x0000000000307805 */ /* 0x008fe4000001ff00 */
[----:B----4-:R-:W-:Y:S02]  /*0dd0*/  CS2R R50, SRZ ;  /* 0x0000000000327805 */ /* 0x010fe4000001ff00 */
[----:B------:R-:W-:Y:S02]  /*0de0*/  CS2R R52, SRZ ;  /* 0x0000000000347805 */ /* 0x000fe4000001ff00 */
[----:B-----5:R-:W-:-:S02]  /*0df0*/  LOP3.LUT R16, R0, 0x3, RZ, 0xc0, !PT ;  /* 0x0000000300107812 */ /* 0x020fc400078ec0ff */
[----:B-1----:R-:W-:Y:S01]  /*0e00*/  LOP3.LUT R15, R0, 0x80, RZ, 0xc0, !PT ;  /* 0x00000080000f7812 */ /* 0x002fe200078ec0ff */
[----:B------:R-:W-:Y:S06]  /*0e10*/  @!P0 BRA `(.L_x_0) ;  /* 0x0000002400688947 */ /* 0x000fec0003800000 */
[----:B------:R-:W0:Y:S01]  /*0e20*/  LDC.64 R2, c[0x0][0x250] ;  /* 0x00009400ff027b82 */ /* 0x000e220000000a00 */
[C---:B------:R-:W-:Y:S01]  /*0e30*/  LOP3.LUT R17, R0.reuse, 0x1, RZ, 0xc0, !PT ;  /* 0x0000000100117812 */ /* 0x040fe200078ec0ff */
[----:B------:R-:W-:Y:S01]  /*0e40*/  ULDC UR4, c[0x0][0x258] ;  /* 0x0000960000047ab9 */ /* 0x000fe20000000800 */
[----:B------:R-:W-:Y:S01]  /*0e50*/  LOP3.LUT R18, R0, 0x1c, RZ, 0xc0, !PT ;  /* 0x0000001c00127812 */ /* 0x000fe200078ec0ff */
[----:B------:R-:W-:Y:S01]  /*0e60*/  ULDC.64 UR40, c[0x0][0x260] ;  /* 0x0000980000287ab9 */ /* 0x000fe20000000a00 */
[--C-:B------:R-:W-:Y:S01]  /*0e70*/  SHF.R.U32.HI R19, RZ, 0x2, R0.reuse ;  /* 0x00000002ff137819 */ /* 0x100fe20000011600 */
[----:B------:R-:W-:Y:S01]  /*0e80*/  UIMAD UR40, UR42, UR40, URZ ;  /* 0x000000282a2872a4 */ /* 0x000fe2000f8e023f */
[----:B------:R-:W-:Y:S01]  /*0e90*/  SHF.R.U32.HI R21, RZ, 0x1, R0 ;  /* 0x00000001ff157819 */ /* 0x000fe20000011600 */
[----:B------:R-:W-:Y:S01]  /*0ea0*/  IMAD R22, R17, 0x2, R18 ;  /* 0x0000000211167824 */ /* 0x000fe200078e0212 */
[--C-:B------:R-:W-:Y:S01]  /*0eb0*/  SHF.R.U32.HI R20, RZ, 0x7, R0.reuse ;  /* 0x00000007ff147819 */ /* 0x100fe20000011600 */
[----:B------:R-:W1:Y:S01]  /*0ec0*/  LDC.64 R32, c[0x0][0x220] ;  /* 0x00008800ff207b82 */ /* 0x000e620000000a00 */
[--C-:B------:R-:W-:Y:S01]  /*0ed0*/  SHF.R.U32.HI R17, RZ, 0x1, R0.reuse ;  /* 0x00000001ff117819 */ /* 0x100fe20000011600 */
[----:B------:R-:W-:Y:S01]  /*0ee0*/  USHF.R.S32.HI UR7, URZ, 0x1f, UR40 ;  /* 0x0000001f3f077899 */ /* 0x000fe20008011428 */
[----:B------:R-:W-:Y:S01]  /*0ef0*/  SGXT.U32 R18, R19, 0x3 ;  /* 0x000000031312781a */ /* 0x000fe20000000000 */
[----:B------:R-:W-:Y:S01]  /*0f00*/  USHF.R.U32.HI UR36, URZ, 0x4, UR43 ;  /* 0x000000043f247899 */ /* 0x000fe2000801162b */
[----:B------:R-:W-:Y:S01]  /*0f10*/  SGXT.U32 R19, R21, 0x1 ;  /* 0x000000011513781a */ /* 0x000fe20000000000 */
[----:B------:R-:W-:Y:S01]  /*0f20*/  UIADD3 UR48, UR43, 0x2000, URZ ;  /* 0x000020002b307890 */ /* 0x000fe2000fffe03f */
[----:B------:R-:W-:Y:S01]  /*0f30*/  SGXT.U32 R20, R20, 0x1 ;  /* 0x000000011414781a */ /* 0x000fe20000000000 */
[----:B------:R-:W2:Y:S01]  /*0f40*/  LDC R128, c[0x0][0x268] ;  /* 0x00009a00ff807b82 */ /* 0x000ea20000000800 */
[----:B------:R-:W-:Y:S01]  /*0f50*/  LOP3.LUT R18, R18, 0x30, R17, 0xf8, !PT ;  /* 0x0000003012127812 */ /* 0x000fe200078ef811 */
[----:B------:R-:W-:Y:S01]  /*0f60*/  USGXT.U32 UR36, UR36, 0xe ;  /* 0x0000000e2424789a */ /* 0x000fe20008000000 */
[----:B------:R-:W-:Y:S01]  /*0f70*/  LOP3.LUT R17, R22, R19, RZ, 0xfc, !PT ;  /* 0x0000001316117212 */ /* 0x000fe200078efcff */
[----:B------:R-:W-:Y:S01]  /*0f80*/  IMAD.MOV.U32 R126, RZ, RZ, 0x5410 ;  /* 0x00005410ff7e7424 */ /* 0x000fe200078e00ff */
[----:B------:R-:W-:Y:S01]  /*0f90*/  LOP3.LUT R19, R0, 0x7f, RZ, 0xc0, !PT ;  /* 0x0000007f00137812 */ /* 0x000fe200078ec0ff */
[----:B0-----:R-:W-:Y:S01]  /*0fa0*/  IMAD R22, R20, R3, RZ ;  /* 0x0000000314167224 */ /* 0x001fe200078e02ff */
[----:B------:R-:W-:Y:S01]  /*0fb0*/  SHF.R.U32.HI R23, RZ, 0x5, R0 ;  /* 0x00000005ff177819 */ /* 0x000fe20000011600 */
[----:B------:R-:W-:Y:S01]  /*0fc0*/  IMAD R2, R2, UR42, RZ ;  /* 0x0000002a02027c24 */ /* 0x000fe2000f8e02ff */
[----:B------:R-:W-:Y:S01]  /*0fd0*/  UIADD3 UR8, UP0, UR36, 0x2, URZ ;  /* 0x0000000224087890 */ /* 0x000fe2000ff1e03f */
[----:B------:R-:W-:Y:S01]  /*0fe0*/  IMAD R24, R3, 0x2, R22 ;  /* 0x0000000203187824 */ /* 0x000fe200078e0216 */
[----:B------:R-:W-:Y:S01]  /*0ff0*/  R2UR UR46, R23 ;  /* 0x00000000172e72ca */ /* 0x000fe200000e0000 */
[----:B------:R-:W-:Y:S01]  /*1000*/  IMAD R19, R19, UR4, RZ ;  /* 0x0000000413137c24 */ /* 0x000fe2000f8e02ff */
[----:B------:R-:W-:Y:S01]  /*1010*/  ULDC.64 UR4, c[0x0][0x218] ;  /* 0x0000860000047ab9 */ /* 0x000fe20000000a00 */
[C---:B------:R-:W-:Y:S01]  /*1020*/  IMAD R26, R3.reuse, 0x2, R24 ;  /* 0x00000002031a7824 */ /* 0x040fe200078e0218 */
[----:B------:R-:W-:Y:S01]  /*1030*/  LOP3.LUT R18, R18, R57, RZ, 0xfc, !PT ;  /* 0x0000003912127212 */ /* 0x000fe200078efcff */
[----:B------:R-:W-:Y:S01]  /*1040*/  IMAD.MOV.U32 R136, RZ, RZ, 0x7632 ;  /* 0x00007632ff887424 */ /* 0x000fe200078e00ff */
[----:B------:R-:W-:Y:S01]  /*1050*/  SHF.R.S32.HI R20, RZ, 0x1f, R19 ;  /* 0x0000001fff147819 */ /* 0x000fe20000011413 */
[----:B------:R-:W-:Y:S01]  /*1060*/  IMAD R28, R3, 0x2, R26 ;  /* 0x00000002031c7824 */ /* 0x000fe200078e021a */
[--C-:B------:R-:W-:Y:S01]  /*1070*/  IADD3 R89, P0, P1, R19, UR4, R2.reuse ;  /* 0x0000000413597c10 */ /* 0x100fe2000f91e002 */
[----:B------:R-:W-:Y:S01]  /*1080*/  IMAD.MOV.U32 R122, RZ, RZ, 0x3f800000 ;  /* 0x3f800000ff7a7424 */ /* 0x000fe200078e00ff */
[----:B------:R-:W-:Y:S01]  /*1090*/  SHF.R.S32.HI R19, RZ, 0x1f, R2 ;  /* 0x0000001fff137819 */ /* 0x000fe20000011402 */
[C---:B------:R-:W-:Y:S01]  /*10a0*/  IMAD R76, R3.reuse, 0x2, R28 ;  /* 0x00000002034c7824 */ /* 0x040fe200078e021c */
[----:B------:R-:W-:Y:S01]  /*10b0*/  LOP3.LUT R2, R0, 0x1f, RZ, 0xc0, !PT ;  /* 0x0000001f00027812 */ /* 0x000fe200078ec0ff */
[----:B------:R-:W-:Y:S01]  /*10c0*/  UIADD3 UR4, UR46, 0x18, URZ ;  /* 0x000000182e047890 */ /* 0x000fe2000fffe03f */
[----:B------:R-:W-:Y:S01]  /*10d0*/  IADD3.X R25, R20, UR5, R19, P0, P1 ;  /* 0x0000000514197c10 */ /* 0x000fe200087e2413 */
[----:B------:R-:W-:Y:S01]  /*10e0*/  IMAD R30, R3, 0x2, R76 ;  /* 0x00000002031e7824 */ /* 0x000fe200078e024c */
[----:B------:R-:W-:Y:S01]  /*10f0*/  SHF.R.U32.HI R20, RZ, 0x5, R0 ;  /* 0x00000005ff147819 */ /* 0x000fe20000011600 */
[----:B------:R-:W-:Y:S01]  /*1100*/  IMAD R19, R2, UR41, RZ ;  /* 0x0000002902137c24 */ /* 0x000fe2000f8e02ff */
[----:B------:R-:W-:Y:S01]  /*1110*/  UIADD3 UR5, UR46, 0x38, URZ ;  /* 0x000000382e057890 */ /* 0x000fe2000fffe03f */
[----:B--2---:R-:W-:Y:S01]  /*1120*/  IMAD R100, R128, UR4, RZ ;  /* 0x0000000480647c24 */ /* 0x004fe2000f8e02ff */
[----:B------:R-:W-:Y:S01]  /*1130*/  SGXT.U32 R2, R20, 0x3 ;  /* 0x000000031402781a */ /* 0x000fe20000000000 */
[----:B------:R-:W-:Y:S01]  /*1140*/  UIADD3 UR6, UR46, 0x58, URZ ;  /* 0x000000582e067890 */ /* 0x000fe2000fffe03f */
[----:B-1----:R-:W-:Y:S01]  /*1150*/  IADD3 R119, P0, P1, R19, UR40, R32 ;  /* 0x0000002813777c10 */ /* 0x002fe2000f91e020 */
[C---:B------:R-:W-:Y:S01]  /*1160*/  IMAD R32, R3.reuse, 0x2, R30 ;  /* 0x0000000203207824 */ /* 0x040fe200078e021e */
[----:B------:R-:W-:Y:S01]  /*1170*/  SHF.R.S32.HI R36, RZ, 0x1f, R19 ;  /* 0x0000001fff247819 */ /* 0x000fe20000011413 */
[----:B------:R-:W-:Y:S01]  /*1180*/  IMAD R98, R2, R128, RZ ;  /* 0x0000008002627224 */ /* 0x000fe200078e02ff */
[-C--:B------:R-:W-:Y:S01]  /*1190*/  IADD3 R2, P2, R22, R89.reuse, RZ ;  /* 0x0000005916027210 */ /* 0x080fe20007f5e0ff */
[C---:B------:R-:W-:Y:S01]  /*11a0*/  IMAD R82, R3.reuse, 0x2, R32 ;  /* 0x0000000203527824 */ /* 0x040fe200078e0220 */
[----:B------:R-:W-:Y:S01]  /*11b0*/  IADD3 R19, P3, R24, R89, RZ ;  /* 0x0000005918137210 */ /* 0x000fe20007f7e0ff */
[----:B------:R-:W-:Y:S01]  /*11c0*/  IMAD R99, R128, 0x8, R98 ;  /* 0x0000000880637824 */ /* 0x000fe200078e0262 */
[-C--:B------:R-:W-:Y:S01]  /*11d0*/  LEA.HI.X.SX32 R21, R22, R25.reuse, 0x1, P2 ;  /* 0x0000001916157211 */ /* 0x080fe200010f0eff */
[C---:B------:R-:W-:Y:S01]  /*11e0*/  IMAD R34, R3.reuse, 0x2, R82 ;  /* 0x0000000203227824 */ /* 0x040fe200078e0252 */
[----:B------:R-:W-:Y:S01]  /*11f0*/  LEA.HI.X.SX32 R22, R24, R25, 0x1, P3 ;  /* 0x0000001918167211 */ /* 0x000fe200018f0eff */
[----:B------:R-:W-:Y:S01]  /*1200*/  IMAD R108, R128, 0x8, R99 ;  /* 0x00000008806c7824 */ /* 0x000fe200078e0263 */
[-C--:B------:R-:W-:Y:S01]  /*1210*/  IADD3 R72, P2, R28, R89.reuse, RZ ;  /* 0x000000591c487210 */ /* 0x080fe20007f5e0ff */
[C---:B------:R-:W-:Y:S01]  /*1220*/  IMAD R24, R3.reuse, 0x2, R34 ;  /* 0x0000000203187824 */ /* 0x040fe200078e0222 */
[----:B------:R-:W-:Y:S01]  /*1230*/  IADD3 R20, P4, R26, R89, RZ ;  /* 0x000000591a147210 */ /* 0x000fe20007f9e0ff */
[----:B------:R-:W-:Y:S01]  /*1240*/  IMAD R109, R128, 0x10, R108 ;  /* 0x00000010806d7824 */ /* 0x000fe200078e026c */
[----:B------:R-:W-:Y:S01]  /*1250*/  IADD3.X R36, R36, UR7, R33, P0, P1 ;  /* 0x0000000724247c10 */ /* 0x000fe200087e2421 */
[C---:B------:R-:W-:Y:S01]  /*1260*/  IMAD R88, R3.reuse, 0x2, R24 ;  /* 0x0000000203587824 */ /* 0x040fe200078e0218 */
[----:B------:R-:W-:Y:S01]  /*1270*/  LEA.HI.X.SX32 R75, R28, R25, 0x1, P2 ;  /* 0x000000191c4b7211 */ /* 0x000fe200010f0eff */
[----:B------:R-:W-:Y:S01]  /*1280*/  IMAD R114, R128, 0x8, R109 ;  /* 0x0000000880727824 */ /* 0x000fe200078e026d */
[----:B------:R-:W-:Y:S01]  /*1290*/  IADD3 R153, P0, R98, R119, RZ ;  /* 0x0000007762997210 */ /* 0x000fe20007f1e0ff */
[----:B------:R-:W-:Y:S01]  /*12a0*/  IMAD R101, R128, UR5, RZ ;  /* 0x0000000580657c24 */ /* 0x000fe2000f8e02ff */
[----:B------:R-:W-:Y:S01]  /*12b0*/  LEA.HI.X.SX32 R23, R26, R25, 0x1, P4 ;  /* 0x000000191a177211 */ /* 0x000fe200020f0eff */
[C---:B------:R-:W-:Y:S01]  /*12c0*/  IMAD R26, R3.reuse, 0x2, R88 ;  /* 0x00000002031a7824 */ /* 0x040fe200078e0258 */
[----:B------:R-:W-:Y:S01]  /*12d0*/  IADD3 R78, P2, R32, R89, RZ ;  /* 0x00000059204e7210 */ /* 0x000fe20007f5e0ff */
[----:B------:R-:W-:Y:S01]  /*12e0*/  IMAD R115, R128, 0x8, R114 ;  /* 0x0000000880737824 */ /* 0x000fe200078e0272 */
[-C--:B------:R-:W-:Y:S01]  /*12f0*/  LEA.HI.X.SX32 R98, R98, R36.reuse, 0x1, P0 ;  /* 0x0000002462627211 */ /* 0x080fe200000f0eff */
[----:B------:R-:W-:Y:S01]  /*1300*/  IMAD R94, R3, 0x2, R26 ;  /* 0x00000002035e7824 */ /* 0x000fe200078e021a */
[----:B------:R-:W-:Y:S01]  /*1310*/  LEA.HI.X.SX32 R81, R32, R25, 0x1, P2 ;  /* 0x0000001920517211 */ /* 0x000fe200010f0eff */
[----:B------:R-:W-:Y:S01]  /*1320*/  IMAD R118, R128, 0x10, R115 ;  /* 0x0000001080767824 */ /* 0x000fe200078e0273 */
[----:B------:R-:W-:Y:S01]  /*1330*/  IADD3 R154, P0, R99, R119, RZ ;  /* 0x00000077639a7210 */ /* 0x000fe20007f1e0ff */
[----:B------:R-:W-:Y:S01]  /*1340*/  IMAD R28, R3, 0x2, R94 ;  /* 0x00000002031c7824 */ /* 0x000fe200078e025e */
[-C--:B------:R-:W-:Y:S01]  /*1350*/  IADD3 R84, P2, R24, R89.reuse, RZ ;  /* 0x0000005918547210 */ /* 0x080fe20007f5e0ff */
[----:B------:R-:W-:Y:S01]  /*1360*/  IMAD R120, R128, 0x8, R118 ;  /* 0x0000000880787824 */ /* 0x000fe200078e0276 */
[----:B------:R-:W-:Y:S01]  /*1370*/  IADD3 R73, P3, R76, R89, RZ ;  /* 0x000000594c497210 */ /* 0x000fe20007f7e0ff */
[----:B------:R-:W-:Y:S01]  /*1380*/  UIADD3 UR7, UR46, 0x78, URZ ;  /* 0x000000782e077890 */ /* 0x000fe2000fffe03f */
[-C--:B------:R-:W-:Y:S01]  /*1390*/  LEA.HI.X.SX32 R99, R99, R36.reuse, 0x1, P0 ;  /* 0x0000002463637211 */ /* 0x080fe200000f0eff */
[----:B------:R-:W-:Y:S01]  /*13a0*/  IMAD R121, R128, 0x8, R120 ;  /* 0x0000000880797824 */ /* 0x000fe200078e0278 */
[----:B------:R-:W-:Y:S01]  /*13b0*/  LEA.HI.X.SX32 R87, R24, R25, 0x1, P2 ;  /* 0x0000001918577211 */ /* 0x000fe200010f0eff */
[C---:B------:R-:W-:Y:S01]  /*13c0*/  IMAD R96, R3.reuse, 0x2, R28 ;  /* 0x0000000203607824 */ /* 0x040fe200078e021c */
[----:B------:R-:W-:Y:S01]  /*13d0*/  IADD3 R161, P0, R108, R119, RZ ;  /* 0x000000776ca17210 */ /* 0x000fe20007f1e0ff */
[----:B------:R-:W-:Y:S01]  /*13e0*/  IMAD R123, R128, 0x10, R121 ;  /* 0x00000010807b7824 */ /* 0x000fe200078e0279 */
[----:B------:R-:W-:Y:S01]  /*13f0*/  IADD3 R74, P4, R30, R89, RZ ;  /* 0x000000591e4a7210 */ /* 0x000fe20007f9e0ff */
[----:B------:R-:W-:Y:S01]  /*1400*/  IMAD R102, R128, UR6, RZ ;  /* 0x0000000680667c24 */ /* 0x000fe2000f8e02ff */
[----:B------:R-:W-:Y:S01]  /*1410*/  LEA.HI.X.SX32 R76, R76, R25, 0x1, P3 ;  /* 0x000000194c4c7211 */ /* 0x000fe200018f0eff */
[----:B------:R-:W-:Y:S01]  /*1420*/  IMAD R125, R128, 0x8, R123 ;  /* 0x00000008807d7824 */ /* 0x000fe200078e027b */
[-C--:B------:R-:W-:Y:S01]  /*1430*/  IADD3 R92, P2, R94, R89.reuse, RZ ;  /* 0x000000595e5c7210 */ /* 0x080fe20007f5e0ff */
[----:B------:R-:W-:Y:S01]  /*1440*/  USHF.R.U32.HI UR40, URZ, 0x4, UR48 ;  /* 0x000000043f287899 */ /* 0x000fe20008011630 */
[----:B------:R-:W-:Y:S01]  /*1450*/  IADD3 R79, P3, R82, R89, RZ ;  /* 0x00000059524f7210 */ /* 0x000fe20007f7e0ff */
[----:B------:R-:W-:Y:S01]  /*1460*/  IMAD R103, R128, UR7, RZ ;  /* 0x0000000780677c24 */ /* 0x000fe2000f8e02ff */
[----:B------:R-:W-:Y:S01]  /*1470*/  IADD3 R155, P1, R100, R119, RZ ;  /* 0x00000077649b7210 */ /* 0x000fe20007f3e0ff */
[----:B------:R-:W-:Y:S01]  /*1480*/  IMAD R97, R3, 0x2, R96 ;  /* 0x0000000203617824 */ /* 0x000fe200078e0260 */
[-C--:B------:R-:W-:Y:S01]  /*1490*/  LEA.HI.X.SX32 R108, R108, R36.reuse, 0x1, P0 ;  /* 0x000000246c6c7211 */ /* 0x080fe200000f0eff */
[----:B------:R-:W-:Y:S01]  /*14a0*/  IMAD R128, R128, 0x8, R125 ;  /* 0x0000000880807824 */ /* 0x000fe200078e027d */
[-C--:B------:R-:W-:Y:S01]  /*14b0*/  LEA.HI.X.SX32 R77, R30, R25.reuse, 0x1, P4 ;  /* 0x000000191e4d7211 */ /* 0x080fe200020f0eff */
[----:B------:R-:W-:Y:S01]  /*14c0*/  USGXT.U32 UR40, UR40, 0xe ;  /* 0x0000000e2828789a */ /* 0x000fe20008000000 */
[----:B------:R-:W-:Y:S01]  /*14d0*/  LEA.HI.X.SX32 R94, R94, R25, 0x1, P2 ;  /* 0x000000195e5e7211 */ /* 0x000fe200010f0eff */
[----:B------:R-:W-:Y:S01]  /*14e0*/  UMOV UR6, URZ ;  /* 0x0000003f00067c82 */ /* 0x000fe20008000000 */
[----:B------:R-:W-:Y:S01]  /*14f0*/  IADD3 R164, P0, R115, R119, RZ ;  /* 0x0000007773a47210 */ /* 0x000fe20007f1e0ff */
[----:B------:R-:W-:Y:S01]  /*1500*/  UIADD3.X UR9, UR6, 0x40000040, URZ, UP0, !UPT ;  /* 0x4000004006097890 */ /* 0x000fe200087fe43f */
[----:B------:R-:W-:Y:S01]  /*1510*/  IADD3 R80, P4, R34, R89, RZ ;  /* 0x0000005922507210 */ /* 0x000fe20007f9e0ff */
[----:B------:R-:W-:Y:S01]  /*1520*/  UIADD3 UR10, UP0, UR40, 0x2, URZ ;  /* 0x00000002280a7890 */ /* 0x000fe2000ff1e03f */
[----:B------:R-:W-:Y:S01]  /*1530*/  LEA.HI.X.SX32 R82, R82, R25, 0x1, P3 ;  /* 0x0000001952527211 */ /* 0x000fe200018f0eff */
[----:B------:R-:W-:Y:S01]  /*1540*/  UMOV UR7, URZ ;  /* 0x0000003f00077c82 */ /* 0x000fe20008000000 */
[----:B------:R-:W-:Y:S01]  /*1550*/  IADD3 R156, P2, R101, R119, RZ ;  /* 0x00000077659c7210 */ /* 0x000fe20007f5e0ff */
[----:B------:R-:W-:Y:S01]  /*1560*/  UIADD3.X UR11, UR7, 0x40000040, URZ, UP0, !UPT ;  /* 0x40000040070b7890 */ /* 0x000fe200087fe43f */
[----:B------:R-:W-:Y:S01]  /*1570*/  IADD3 R85, P3, R88, R89, RZ ;  /* 0x0000005958557210 */ /* 0x000fe20007f7e0ff */
[----:B------:R-:W-:Y:S01]  /*1580*/  IMAD.MOV.U32 R129, RZ, RZ, -0x800000 ;  /* 0xff800000ff817424 */ /* 0x000fe200078e00ff */
[-C--:B------:R-:W-:Y:S01]  /*1590*/  LEA.HI.X.SX32 R100, R100, R36.reuse, 0x1, P1 ;  /* 0x0000002464647211 */ /* 0x080fe200008f0eff */
[----:B------:R-:W-:Y:S01]  /*15a0*/  IMAD.MOV.U32 R127, RZ, RZ, RZ ;  /* 0x000000ffff7f7224 */ /* 0x000fe200078e00ff */
[----:B------:R-:W-:Y:S01]  /*15b0*/  IADD3 R160, P1, R109, R119, RZ ;  /* 0x000000776da07210 */ /* 0x000fe20007f3e0ff */
[----:B------:R-:W-:Y:S01]  /*15c0*/  IMAD.MOV.U32 R130, RZ, RZ, -0x800000 ;  /* 0xff800000ff827424 */ /* 0x000fe200078e00ff */
[----:B------:R-:W-:Y:S01]  /*15d0*/  LEA.HI.X.SX32 R115, R115, R36, 0x1, P0 ;  /* 0x0000002473737211 */ /* 0x000fe200000f0eff */
[----:B------:R-:W-:Y:S01]  /*15e0*/  IMAD.MOV.U32 R124, RZ, RZ, 0x3f800000 ;  /* 0x3f800000ff7c7424 */ /* 0x000fe200078e00ff */
[----:B------:R-:W-:-:S02]  /*15f0*/  LEA.HI.X.SX32 R83, R34, R25, 0x1, P4 ;  /* 0x0000001922537211 */ /* 0x000fc400020f0eff */
[----:B------:R-:W-:Y:S02]  /*1600*/  CS2R R30, SRZ ;  /* 0x00000000001e7805 */ /* 0x000fe4000001ff00 */
[----:B------:R-:W-:Y:S02]  /*1610*/  LEA.HI.X.SX32 R101, R101, R36, 0x1, P2 ;  /* 0x0000002465657211 */ /* 0x000fe400010f0eff */
[----:B------:R-:W-:Y:S02]  /*1620*/  CS2R R32, SRZ ;  /* 0x0000000000207805 */ /* 0x000fe4000001ff00 */
[----:B------:R-:W-:Y:S02]  /*1630*/  IADD3 R167, P0, R121, R119, RZ ;  /* 0x0000007779a77210 */ /* 0x000fe40007f1e0ff */
[----:B------:R-:W-:Y:S02]  /*1640*/  CS2R R34, SRZ ;  /* 0x0000000000227805 */ /* 0x000fe4000001ff00 */
[----:B------:R-:W-:-:S02]  /*1650*/  IADD3 R86, P4, R26, R89, RZ ;  /* 0x000000591a567210 */ /* 0x000fc40007f9e0ff */
[----:B------:R-:W-:Y:S02]  /*1660*/  CS2R R38, SRZ ;  /* 0x0000000000267805 */ /* 0x000fe4000001ff00 */
[----:B------:R-:W-:Y:S02]  /*1670*/  LEA.HI.X.SX32 R88, R88, R25, 0x1, P3 ;  /* 0x0000001958587211 */ /* 0x000fe400018f0eff */
[----:B------:R-:W-:Y:S02]  /*1680*/  CS2R R40, SRZ ;  /* 0x0000000000287805 */ /* 0x000fe4000001ff00 */
[----:B------:R-:W-:Y:S02]  /*1690*/  IADD3 R159, P2, R114, R119, RZ ;  /* 0x00000077729f7210 */ /* 0x000fe40007f5e0ff */
[----:B------:R-:W-:Y:S02]  /*16a0*/  CS2R R42, SRZ ;  /* 0x00000000002a7805 */ /* 0x000fe4000001ff00 */
[----:B------:R-:W-:-:S02]  /*16b0*/  IADD3 R91, P3, R28, R89, RZ ;  /* 0x000000591c5b7210 */ /* 0x000fc40007f7e0ff */
[----:B------:R-:W-:Y:S02]  /*16c0*/  CS2R R44, SRZ ;  /* 0x00000000002c7805 */ /* 0x000fe4000001ff00 */
[-C--:B------:R-:W-:Y:S02]  /*16d0*/  LEA.HI.X.SX32 R109, R109, R36.reuse, 0x1, P1 ;  /* 0x000000246d6d7211 */ /* 0x080fe400008f0eff */
[----:B------:R-:W-:Y:S02]  /*16e0*/  CS2R R46, SRZ ;  /* 0x00000000002e7805 */ /* 0x000fe4000001ff00 */
[----:B------:R-:W-:Y:S02]  /*16f0*/  IADD3 R163, P1, R118, R119, RZ ;  /* 0x0000007776a37210 */ /* 0x000fe40007f3e0ff */
[----:B------:R-:W-:Y:S02]  /*1700*/  CS2R R48, SRZ ;  /* 0x0000000000307805 */ /* 0x000fe4000001ff00 */
[----:B------:R-:W-:-:S02]  /*1710*/  LEA.HI.X.SX32 R121, R121, R36, 0x1, P0 ;  /* 0x0000002479797211 */ /* 0x000fc400000f0eff */
[----:B------:R-:W-:Y:S02]  /*1720*/  CS2R R50, SRZ ;  /* 0x0000000000327805 */ /* 0x000fe4000001ff00 */
[----:B------:R-:W-:Y:S02]  /*1730*/  LEA.HI.X.SX32 R93, R26, R25, 0x1, P4 ;  /* 0x000000191a5d7211 */ /* 0x000fe400020f0eff */
[----:B------:R-:W-:Y:S02]  /*1740*/  CS2R R26, SRZ ;  /* 0x00000000001a7805 */ /* 0x000fe4000001ff00 */
[----:B------:R-:W-:Y:S02]  /*1750*/  LEA.HI.X.SX32 R114, R114, R36, 0x1, P2 ;  /* 0x0000002472727211 */ /* 0x000fe400010f0eff */
[----:B------:R-:W-:Y:S02]  /*1760*/  CS2R R52, SRZ ;  /* 0x0000000000347805 */ /* 0x000fe4000001ff00 */
[----:B------:R-:W-:-:S02]  /*1770*/  ISETP.NE.U32.AND P0, PT, R15, RZ, PT ;  /* 0x000000ff0f00720c */ /* 0x000fc40003f05070 */
[----:B------:R-:W-:Y:S02]  /*1780*/  CS2R R54, SRZ ;  /* 0x0000000000367805 */ /* 0x000fe4000001ff00 */
[----:B------:R-:W-:Y:S01]  /*1790*/  IADD3 R90, P4, R96, R89, RZ ;  /* 0x00000059605a7210 */ /* 0x000fe20007f9e0ff */
[----:B------:R-:W-:Y:S01]  /*17a0*/  UMOV UR4, URZ ;  /* 0x0000003f00047c82 */ /* 0x000fe20008000000 */
[----:B------:R-:W-:Y:S02]  /*17b0*/  LEA.HI.X.SX32 R95, R28, R25, 0x1, P3 ;  /* 0x000000191c5f7211 */ /* 0x000fe400018f0eff */
[----:B------:R-:W-:Y:S02]  /*17c0*/  CS2R R28, SRZ ;  /* 0x00000000001c7805 */ /* 0x000fe4000001ff00 */
[-C--:B------:R-:W-:Y:S01]  /*17d0*/  IADD3 R162, P2, R120, R119.reuse, RZ ;  /* 0x0000007778a27210 */ /* 0x080fe20007f5e0ff */
[----:B------:R-:W-:Y:S01]  /*17e0*/  UMOV UR5, URZ ;  /* 0x0000003f00057c82 */ /* 0x000fe20008000000 */
[-C--:B------:R-:W-:Y:S01]  /*17f0*/  IADD3 R157, P3, R102, R119.reuse, RZ ;  /* 0x00000077669d7210 */ /* 0x080fe20007f7e0ff */
[----:B------:R-:W-:Y:S01]  /*1800*/  UIADD3.64 UR12, UR8, 0x2, URZ ;  /* 0x00000002080c7897 */ /* 0x000fe2000fffe03f */
[-C--:B------:R-:W-:Y:S01]  /*1810*/  LEA.HI.X.SX32 R118, R118, R36.reuse, 0x1, P1 ;  /* 0x0000002476767211 */ /* 0x080fe200008f0eff */
[----:B------:R-:W-:Y:S01]  /*1820*/  UIADD3.64 UR16, UR8, 0x4, URZ ;  /* 0x0000000408107897 */ /* 0x000fe2000fffe03f */
[----:B------:R-:W-:Y:S01]  /*1830*/  IADD3 R166, P1, R123, R119, RZ ;  /* 0x000000777ba67210 */ /* 0x000fe20007f3e0ff */
[----:B------:R-:W-:Y:S01]  /*1840*/  UIADD3.64 UR14, UR10, 0x2, URZ ;  /* 0x000000020a0e7897 */ /* 0x000fe2000fffe03f */
[----:B------:R-:W-:Y:S01]  /*1850*/  SEL R137, RZ, 0x90, !P0 ;  /* 0x00000090ff897807 */ /* 0x000fe20004000000 */
[----:B------:R-:W-:Y:S01]  /*1860*/  UIADD3.64 UR18, UR10, 0x4, URZ ;  /* 0x000000040a127897 */ /* 0x000fe2000fffe03f */
[----:B------:R-:W-:Y:S01]  /*1870*/  LEA.HI.X.SX32 R96, R96, R25, 0x1, P4 ;  /* 0x0000001960607211 */ /* 0x000fe200020f0eff */
[----:B------:R-:W-:Y:S01]  /*1880*/  UIADD3.64 UR22, UR10, 0x7e, URZ ;  /* 0x0000007e0a167897 */ /* 0x000fe2000fffe03f */
[-C--:B------:R-:W-:Y:S01]  /*1890*/  LEA.HI.X.SX32 R120, R120, R36.reuse, 0x1, P2 ;  /* 0x0000002478787211 */ /* 0x080fe200010f0eff */
[----:B------:R-:W-:Y:S01]  /*18a0*/  UIADD3.64 UR26, UR10, 0x80, URZ ;  /* 0x000000800a1a7897 */ /* 0x000fe2000fffe03f */
[-C--:B------:R-:W-:Y:S01]  /*18b0*/  IADD3 R158, P4, R103, R119.reuse, RZ ;  /* 0x00000077679e7210 */ /* 0x080fe20007f9e0ff */
[----:B------:R-:W-:Y:S01]  /*18c0*/  UIADD3.64 UR30, UR10, 0x82, URZ ;  /* 0x000000820a1e7897 */ /* 0x000fe2000fffe03f */
[----:B------:R-:W-:Y:S01]  /*18d0*/  LEA.HI.X.SX32 R102, R102, R36, 0x1, P3 ;  /* 0x0000002466667211 */ /* 0x000fe200018f0eff */
[----:B------:R-:W-:Y:S01]  /*18e0*/  UIADD3.64 UR34, UR10, 0x84, URZ ;  /* 0x000000840a227897 */ /* 0x000fe2000fffe03f */
[----:B------:R-:W-:Y:S01]  /*18f0*/  IADD3 R165, P2, R125, R119, RZ ;  /* 0x000000777da57210 */ /* 0x000fe20007f5e0ff */
[----:B------:R-:W-:Y:S01]  /*1900*/  ULDC UR47, c[0x0][0x238] ;  /* 0x00008e00002f7ab9 */ /* 0x000fe20000000800 */
[----:B------:R-:W-:Y:S01]  /*1910*/  IADD3 R89, P5, R97, R89, RZ ;  /* 0x0000005961597210 */ /* 0x000fe20007fbe0ff */
[----:B------:R-:W-:Y:S01]  /*1920*/  UMOV UR37, 0x40000040 ;  /* 0x4000004000257882 */ /* 0x000fe20000000000 */
[----:B------:R-:W-:-:S02]  /*1930*/  IADD3 R119, P3, R128, R119, RZ ;  /* 0x0000007780777210 */ /* 0x000fc40007f7e0ff */
[-C--:B------:R-:W-:Y:S02]  /*1940*/  LEA.HI.X.SX32 R123, R123, R36.reuse, 0x1, P1 ;  /* 0x000000247b7b7211 */ /* 0x080fe400008f0eff */
[----:B------:R-:W-:Y:S02]  /*1950*/  LOP3.LUT P1, RZ, R0, 0x2, RZ, 0xc0, !PT ;  /* 0x0000000200ff7812 */ /* 0x000fe4000782c0ff */
[----:B------:R-:W-:Y:S02]  /*1960*/  LOP3.LUT R137, R137, 0x7f, R0, 0x78, !PT ;  /* 0x0000007f89897812 */ /* 0x000fe400078e7800 */
[----:B------:R-:W-:Y:S02]  /*1970*/  LEA.HI.X.SX32 R97, R97, R25, 0x1, P5 ;  /* 0x0000001961617211 */ /* 0x000fe400028f0eff */
[----:B------:R-:W-:Y:S02]  /*1980*/  CS2R R24, SRZ ;  /* 0x0000000000187805 */ /* 0x000fe4000001ff00 */
[----:B------:R-:W-:-:S02]  /*1990*/  LEA.HI.X.SX32 R103, R103, R36, 0x1, P4 ;  /* 0x0000002467677211 */ /* 0x000fc400020f0eff */
[-C--:B------:R-:W-:Y:S02]  /*19a0*/  LEA.HI.X.SX32 R125, R125, R36.reuse, 0x1, P2 ;  /* 0x000000247d7d7211 */ /* 0x080fe400010f0eff */
[----:B------:R-:W-:Y:S02]  /*19b0*/  LEA.HI.X.SX32 R128, R128, R36, 0x1, P3 ;  /* 0x0000002480807211 */ /* 0x000fe400018f0eff */
[----:B------:R-:W-:Y:S02]  /*19c0*/  CS2R R36, SRZ ;  /* 0x0000000000247805 */ /* 0x000fe4000001ff00 */
[----:B------:R-:W-:Y:S02]  /*19d0*/  LOP3.LUT P6, RZ, R0, 0x1, RZ, 0xc0, !PT ;  /* 0x0000000100ff7812 */ /* 0x000fe400078cc0ff */
[----:B------:R-:W-:Y:S02]  /*19e0*/  SEL R126, R126, 0x1054, !P1 ;  /* 0x000010547e7e7807 */ /* 0x000fe40004800000 */
[----:B------:R-:W-:-:S02]  /*19f0*/  SEL R136, R136, 0x3276, !P1 ;  /* 0x0000327688887807 */ /* 0x000fc40004800000 */
[C---:B------:R-:W-:Y:S02]  /*1a00*/  LOP3.LUT R135, R137.reuse, 0x20, RZ, 0x3c, !PT ;  /* 0x0000002089877812 */ /* 0x040fe400078e3cff */
[C---:B------:R-:W-:Y:S02]  /*1a10*/  LOP3.LUT R134, R137.reuse, 0x40, RZ, 0x3c, !PT ;  /* 0x0000004089867812 */ /* 0x040fe400078e3cff */
[----:B------:R-:W-:Y:S02]  /*1a20*/  LOP3.LUT R133, R137, 0x60, RZ, 0x3c, !PT ;  /* 0x0000006089857812 */ /* 0x000fe400078e3cff */
[----:B------:R-:W-:Y:S02]  /*1a30*/  LOP3.LUT R132, R17, 0x1, RZ, 0x3c, !PT ;  /* 0x0000000111847812 */ /* 0x000fe400078e3cff */
[----:B------:R-:W-:-:S07]  /*1a40*/  LOP3.LUT R131, R18, 0x8, RZ, 0xfc, !PT ;  /* 0x0000000812837812 */ /* 0x000fce00078efcff */
.L_x_1:
[----:B------:R-:W-:Y:S02]  /*1a50*/  SHF.R.S32.HI R142, RZ, 0x1f, R127 ;  /* 0x0000001fff8e7819 */ /* 0x000fe4000001147f */
[C---:B------:R-:W-:Y:S02]  /*1a60*/  IADD3 R56, P0, R127.reuse, R2, RZ ;  /* 0x000000027f387210 */ /* 0x040fe40007f1e0ff */
[----:B------:R-:W-:-:S03]  /*1a70*/  IADD3 R58, P1, R127, R19, RZ ;  /* 0x000000137f3a7210 */ /* 0x000fc60007f3e0ff */
[C---:B------:R-:W-:Y:S01]  /*1a80*/  IMAD.X R57, R142.reuse, 0x1, R21, P0 ;  /* 0x000000018e397824 */ /* 0x040fe200000e0615 */
[C---:B------:R-:W-:Y:S01]  /*1a90*/  IADD3 R60, P0, R127.reuse, R20, RZ ;  /* 0x000000147f3c7210 */ /* 0x040fe20007f1e0ff */
[C---:B------:R-:W-:Y:S01]  /*1aa0*/  IMAD.X R59, R142.reuse, 0x1, R22, P1 ;  /* 0x000000018e3b7824 */ /* 0x040fe200008e0616 */
[C---:B------:R-:W-:Y:S02]  /*1ab0*/  IADD3 R62, P1, R127.reuse, R72, RZ ;  /* 0x000000487f3e7210 */ /* 0x040fe40007f3e0ff */
[----:B------:R-:W2:Y:S01]  /*1ac0*/  LDG.E.U8 R110, desc[UR44][R56.64] ;  /* 0x0000002c386e7981 */ /* 0x000ea2000c1e1100 */
[C---:B------:R-:W-:Y:S01]  /*1ad0*/  IMAD.X R61, R142.reuse, 0x1, R23, P0 ;  /* 0x000000018e3d7824 */ /* 0x040fe200000e0617 */
[C---:B------:R-:W-:Y:S01]  /*1ae0*/  IADD3 R64, P0, R127.reuse, R73, RZ ;  /* 0x000000497f407210 */ /* 0x040fe20007f1e0ff */
[C---:B------:R-:W-:Y:S01]  /*1af0*/  IMAD.X R63, R142.reuse, 0x1, R75, P1 ;  /* 0x000000018e3f7824 */ /* 0x040fe200008e064b */
[C---:B------:R-:W-:Y:S01]  /*1b00*/  IADD3 R70, P1, R127.reuse, R74, RZ ;  /* 0x0000004a7f467210 */ /* 0x040fe20007f3e0ff */
[----:B------:R0:W3:Y:S02]  /*1b10*/  LDG.E.U8 R112, desc[UR44][R58.64] ;  /* 0x0000002c3a707981 */ /* 0x0000e4000c1e1100 */
[C---:B------:R-:W-:Y:S01]  /*1b20*/  IMAD.X R65, R142.reuse, 0x1, R76, P0 ;  /* 0x000000018e417824 */ /* 0x040fe200000e064c */
[C---:B------:R-:W-:Y:S01]  /*1b30*/  IADD3 R104, P0, R127.reuse, R78, RZ ;  /* 0x0000004e7f687210 */ /* 0x040fe20007f1e0ff */
[C---:B------:R-:W-:Y:S01]  /*1b40*/  IMAD.X R71, R142.reuse, 0x1, R77, P1 ;  /* 0x000000018e477824 */ /* 0x040fe200008e064d */
[C---:B------:R-:W-:Y:S01]  /*1b50*/  IADD3 R106, P1, R127.reuse, R79, RZ ;  /* 0x0000004f7f6a7210 */ /* 0x040fe20007f3e0ff */
[----:B------:R1:W4:Y:S02]  /*1b60*/  LDG.E.U8 R111, desc[UR44][R60.64] ;  /* 0x0000002c3c6f7981 */ /* 0x000324000c1e1100 */
[C---:B------:R-:W-:Y:S01]  /*1b70*/  IMAD.X R105, R142.reuse, 0x1, R81, P0 ;  /* 0x000000018e697824 */ /* 0x040fe200000e0651 */
[C---:B0-----:R-:W-:Y:S01]  /*1b80*/  IADD3 R58, P0, R127.reuse, R80, RZ ;  /* 0x000000507f3a7210 */ /* 0x041fe20007f1e0ff */
[C---:B------:R-:W-:Y:S01]  /*1b90*/  IMAD.X R107, R142.reuse, 0x1, R82, P1 ;  /* 0x000000018e6b7824 */ /* 0x040fe200008e0652 */
[C---:B------:R-:W-:Y:S01]  /*1ba0*/  IADD3 R68, P1, R127.reuse, R84, RZ ;  /* 0x000000547f447210 */ /* 0x040fe20007f3e0ff */
[----:B------:R0:W5:Y:S02]  /*1bb0*/  LDG.E.U8 R138, desc[UR44][R64.64] ;  /* 0x0000002c408a7981 */ /* 0x000164000c1e1100 */
[C---:B------:R-:W-:Y:S01]  /*1bc0*/  IMAD.X R59, R142.reuse, 0x1, R83, P0 ;  /* 0x000000018e3b7824 */ /* 0x040fe200000e0653 */
[C---:B------:R-:W-:Y:S01]  /*1bd0*/  IADD3 R66, P0, R127.reuse, R92, RZ ;  /* 0x0000005c7f427210 */ /* 0x040fe20007f1e0ff */
[C---:B------:R-:W-:Y:S01]  /*1be0*/  IMAD.X R69, R142.reuse, 0x1, R87, P1 ;  /* 0x000000018e457824 */ /* 0x040fe200008e0657 */
[----:B------:R0:W4:Y:S03]  /*1bf0*/  LDG.E.U8 R116, desc[UR44][R62.64] ;  /* 0x0000002c3e747981 */ /* 0x000126000c1e1100 */
[----:B------:R-:W-:Y:S01]  /*1c00*/  IMAD.X R67, R142, 0x1, R94, P0 ;  /* 0x000000018e437824 */ /* 0x000fe200000e065e */
[C---:B-1----:R-:W-:Y:S01]  /*1c10*/  IADD3 R60, P0, R127.reuse, R85, RZ ;  /* 0x000000557f3c7210 */ /* 0x042fe20007f1e0ff */
[----:B------:R1:W3:Y:S01]  /*1c20*/  LDG.E.U8 R140, desc[UR44][R58.64] ;  /* 0x0000002c3a8c7981 */ /* 0x0002e2000c1e1100 */
[----:B0-----:R-:W-:-:S03]  /*1c30*/  IADD3 R64, P1, R127, R91, RZ ;  /* 0x0000005b7f407210 */ /* 0x001fc60007f3e0ff */
[C---:B------:R-:W-:Y:S01]  /*1c40*/  IMAD.X R61, R142.reuse, 0x1, R88, P0 ;  /* 0x000000018e3d7824 */ /* 0x040fe200000e0658 */
[C---:B------:R-:W-:Y:S01]  /*1c50*/  IADD3 R62, P2, R127.reuse, R90, RZ ;  /* 0x0000005a7f3e7210 */ /* 0x040fe20007f5e0ff */
[C---:B------:R-:W-:Y:S01]  /*1c60*/  IMAD.X R65, R142.reuse, 0x1, R95, P1 ;  /* 0x000000018e417824 */ /* 0x040fe200008e065f */
[C---:B------:R-:W-:Y:S01]  /*1c70*/  IADD3 R56, P1, R127.reuse, R86, RZ ;  /* 0x000000567f387210 */ /* 0x040fe20007f3e0ff */
[----:B------:R-:W4:Y:S01]  /*1c80*/  LDG.E.U8 R66, desc[UR44][R66.64] ;  /* 0x0000002c42427981 */ /* 0x000f22000c1e1100 */
[----:B-1----:R-:W-:Y:S01]  /*1c90*/  IADD3 R58, P0, R127, R89, RZ ;  /* 0x000000597f3a7210 */ /* 0x002fe20007f1e0ff */
[C---:B------:R-:W-:Y:S02]  /*1ca0*/  IMAD.X R63, R142.reuse, 0x1, R96, P2 ;  /* 0x000000018e3f7824 */ /* 0x040fe400010e0660 */
[----:B------:R-:W4:Y:S01]  /*1cb0*/  LDG.E.U8 R70, desc[UR44][R70.64] ;  /* 0x0000002c46467981 */ /* 0x000f22000c1e1100 */
[C---:B------:R-:W-:Y:S02]  /*1cc0*/  IMAD.X R57, R142.reuse, 0x1, R93, P1 ;  /* 0x000000018e397824 */ /* 0x040fe400008e065d */
[----:B------:R-:W-:Y:S01]  /*1cd0*/  IMAD.X R59, R142, 0x1, R97, P0 ;  /* 0x000000018e3b7824 */ /* 0x000fe200000e0661 */
[----:B------:R-:W4:Y:S04]  /*1ce0*/  LDG.E.U8 R106, desc[UR44][R106.64] ;  /* 0x0000002c6a6a7981 */ /* 0x000f28000c1e1100 */
[----:B------:R-:W4:Y:S04]  /*1cf0*/  LDG.E.U8 R68, desc[UR44][R68.64] ;  /* 0x0000002c44447981 */ /* 0x000f28000c1e1100 */
[----:B------:R-:W4:Y:S04]  /*1d00*/  LDG.E.U8 R64, desc[UR44][R64.64] ;  /* 0x0000002c40407981 */ /* 0x000f28000c1e1100 */
[----:B------:R0:W4:Y:S04]  /*1d10*/  LDG.E.U8 R105, desc[UR44][R104.64] ;  /* 0x0000002c68697981 */ /* 0x000128000c1e1100 */
[----:B------:R-:W4:Y:S04]  /*1d20*/  LDG.E.U8 R107, desc[UR44][R60.64] ;  /* 0x0000002c3c6b7981 */ /* 0x000f28000c1e1100 */
[----:B------:R-:W4:Y:S04]  /*1d30*/  LDG.E.U8 R113, desc[UR44][R62.64] ;  /* 0x0000002c3e717981 */ /* 0x000f28000c1e1100 */
[----:B------:R-:W4:Y:S04]  /*1d40*/  LDG.E.U8 R142, desc[UR44][R56.64] ;  /* 0x0000002c388e7981 */ /* 0x000f28000c1e1100 */
[----:B------:R-:W4:Y:S01]  /*1d50*/  LDG.E.U8 R144, desc[UR44][R58.64] ;  /* 0x0000002c3a907981 */ /* 0x000f22000c1e1100 */
[----:B------:R-:W-:Y:S06]  /*1d60*/  BAR.SYNC.DEFER_BLOCKING 0x0 ;  /* 0x0000000000007b1d */ /* 0x000fec0000010000 */
[----:B------:R-:W-:Y:S01]  /*1d70*/  UMOV UR38, UR40 ;  /* 0x0000002800267c82 */ /* 0x000fe20008000000 */
[----:B------:R-:W-:Y:S01]  /*1d80*/  UMOV UR39, 0x40000040 ;  /* 0x4000004000277882 */ /* 0x000fe20000000000 */
[----:B------:R-:W-:-:S02]  /*1d90*/  USHF.R.S32.HI UR7, URZ, 0x1f, UR6 ;  /* 0x0000001f3f077899 */ /* 0x000fc40008011406 */
[----:B0-----:R-:W-:Y:S01]  /*1da0*/  IADD3 R104, P0, R153, UR6, RZ ;  /* 0x0000000699687c10 */ /* 0x001fe2000ff1e0ff */
[----:B------:R-:W-:Y:S01]  /*1db0*/  UMOV UR20, UR36 ;  /* 0x0000002400147c82 */ /* 0x000fe20008000000 */
[----:B------:R-:W-:Y:S01]  /*1dc0*/  UMOV UR21, UR37 ;  /* 0x0000002500157c82 */ /* 0x000fe20008000000 */
[----:B--2---:R-:W-:Y:S04]  /*1dd0*/  STS.U8 [R137+UR43+0x2000], R110 ;  /* 0x0020006e89007988 */ /* 0x004fe8000800002b */
[----:B-----5:R-:W-:Y:S04]  /*1de0*/  STS.U8 [R137+UR43+0x2400], R138 ;  /* 0x0024008a89007988 */ /* 0x020fe8000800002b */
[----:B---3--:R-:W-:Y:S04]  /*1df0*/  STS.U8 [R137+UR43+0x2800], R140 ;  /* 0x0028008c89007988 */ /* 0x008fe8000800002b */
[----:B----4-:R-:W-:Y:S04]  /*1e00*/  STS.U8 [R137+UR43+0x2c00], R66 ;  /* 0x002c004289007988 */ /* 0x010fe8000800002b */
[----:B------:R-:W-:Y:S04]  /*1e10*/  STS.U8 [R135+UR43+0x2100], R112 ;  /* 0x0021007087007988 */ /* 0x000fe8000800002b */
[----:B------:R-:W-:Y:S04]  /*1e20*/  STS.U8 [R135+UR43+0x2500], R70 ;  /* 0x0025004687007988 */ /* 0x000fe8000800002b */
[----:B------:R-:W-:Y:S04]  /*1e30*/  STS.U8 [R135+UR43+0x2900], R68 ;  /* 0x0029004487007988 */ /* 0x000fe8000800002b */
[----:B------:R0:W-:Y:S04]  /*1e40*/  STS.U8 [R135+UR43+0x2d00], R64 ;  /* 0x002d004087007988 */ /* 0x0001e8000800002b */
[----:B------:R-:W-:Y:S04]  /*1e50*/  STS.U8 [R134+UR43+0x2200], R111 ;  /* 0x0022006f86007988 */ /* 0x000fe8000800002b */
[----:B------:R1:W-:Y:S04]  /*1e60*/  STS.U8 [R134+UR43+0x2600], R105 ;  /* 0x0026006986007988 */ /* 0x0003e8000800002b */
[----:B------:R-:W-:Y:S04]  /*1e70*/  STS.U8 [R134+UR43+0x2a00], R107 ;  /* 0x002a006b86007988 */ /* 0x000fe8000800002b */
[----:B------:R-:W-:Y:S04]  /*1e80*/  STS.U8 [R134+UR43+0x2e00], R113 ;  /* 0x002e007186007988 */ /* 0x000fe8000800002b */
[----:B------:R-:W-:Y:S04]  /*1e90*/  STS.U8 [R133+UR43+0x2300], R116 ;  /* 0x0023007485007988 */ /* 0x000fe8000800002b */
[----:B------:R2:W-:Y:S04]  /*1ea0*/  STS.U8 [R133+UR43+0x2700], R106 ;  /* 0x0027006a85007988 */ /* 0x0005e8000800002b */
[----:B------:R3:W-:Y:S04]  /*1eb0*/  STS.U8 [R133+UR43+0x2b00], R142 ;  /* 0x002b008e85007988 */ /* 0x0007e8000800002b */
[----:B------:R4:W-:Y:S01]  /*1ec0*/  STS.U8 [R133+UR43+0x2f00], R144 ;  /* 0x002f009085007988 */ /* 0x0009e2000800002b */
[----:B------:R5:W-:Y:S06]  /*1ed0*/  MEMBAR.ALL.CTA ;  /* 0x0000000000007992 */ /* 0x000bec0000008000 */
[----:B-----5:R-:W5:Y:S02]  /*1ee0*/  FENCE.VIEW.ASYNC.S ;  /* 0x00000000000073c6 */ /* 0x020f640000000000 */
[----:B-----5:R-:W-:Y:S06]  /*1ef0*/  BAR.SYNC.DEFER_BLOCKING 0x0 ;  /* 0x0000000000007b1d */ /* 0x020fec0000010000 */
[----:B0-----:R-:W-:-:S06]  /*1f00*/  WARPGROUP.ARRIVE ;  /* 0x00000000000079c5 */ /* 0x001fcc0000000000 */
[----:B------:R-:W-:Y:S01]  /*1f10*/  QGMMA.64x16x32.F32.E4M3.E4M3 R64, gdesc[UR36], RZ, !UPT ;  /* 0x00200000244079f3 */ /* 0x000fe2000c7008ff */
[----:B-1----:R-:W-:Y:S02]  /*1f20*/  IADD3.X R105, R98, UR7, RZ, P0, !PT ;  /* 0x0000000762697c10 */ /* 0x002fe400087fe4ff */
[----:B--2---:R-:W-:-:S03]  /*1f30*/  IADD3 R106, P0, R154, UR6, RZ ;  /* 0x000000069a6a7c10 */ /* 0x004fc6000ff1e0ff */
[----:B------:R-:W2:Y:S01]  /*1f40*/  LDG.E.U8 R168, desc[UR44][R104.64] ;  /* 0x0000002c68a87981 */ /* 0x000ea2000c1e1100 */
[----:B------:R-:W-:-:S05]  /*1f50*/  IADD3.X R107, R99, UR7, RZ, P0, !PT ;  /* 0x00000007636b7c10 */ /* 0x000fca00087fe4ff */
[----:B------:R0:W5:Y:S01]  /*1f60*/  LDG.E.U8 R170, desc[UR44][R106.64] ;  /* 0x0000002c6aaa7981 */ /* 0x000162000c1e1100 */
[----:B------:R-:W-:Y:S01]  /*1f70*/  QGMMA.64x16x32.F32.E4M3.E4M3 R64, gdesc[UR8], R64 ;  /* 0x00200000084079f3 */ /* 0x000fe20008700840 */
[----:B------:R-:W-:-:S04]  /*1f80*/  IADD3 R110, P0, R161, UR6, RZ ;  /* 0x00000006a16e7c10 */ /* 0x000fc8000ff1e0ff */
[----:B------:R-:W-:-:S05]  /*1f90*/  IADD3.X R111, R108, UR7, RZ, P0, !PT ;  /* 0x000000076c6f7c10 */ /* 0x000fca00087fe4ff */
[----:B------:R1:W5:Y:S01]  /*1fa0*/  LDG.E.U8 R172, desc[UR44][R110.64] ;  /* 0x0000002c6eac7981 */ /* 0x000362000c1e1100 */
[----:B------:R-:W-:Y:S01]  /*1fb0*/  QGMMA.64x16x32.F32.E4M3.E4M3 R64, gdesc[UR12], R64 ;  /* 0x002000000c4079f3 */ /* 0x000fe20008700840 */
[----:B------:R-:W-:-:S03]  /*1fc0*/  UMOV UR24, UR8 ;  /* 0x0000000800187c82 */ /* 0x000fc60008000000 */
[----:B------:R-:W-:Y:S04]  /*1fd0*/  QGMMA.64x16x32.F32.E4M3.E4M3 R64, gdesc[UR16], R64 ;  /* 0x00200000104079f3 */ /* 0x000fe80008700840 */
[----:B------:R-:W-:Y:S01]  /*1fe0*/  QGMMA.64x16x32.F32.E4M3.E4M3 R56, gdesc[UR20], RZ, !UPT ;  /* 0x00200000143879f3 */ /* 0x000fe2000c7008ff */
[----:B------:R-:W-:Y:S01]  /*1ff0*/  UMOV UR25, UR9 ;  /* 0x0000000900197c82 */ /* 0x000fe20008000000 */
[----:B------:R-:W-:Y:S02]  /*2000*/  UMOV UR28, UR12 ;  /* 0x0000000c001c7c82 */ /* 0x000fe40008000000 */
[----:B------:R-:W-:Y:S01]  /*2010*/  QGMMA.64x16x32.F32.E4M3.E4M3 R56, gdesc[UR24], R56 ;  /* 0x00200000183879f3 */ /* 0x000fe20008700838 */
[----:B------:R-:W-:Y:S01]  /*2020*/  UMOV UR29, UR13 ;  /* 0x0000000d001d7c82 */ /* 0x000fe20008000000 */
[----:B------:R-:W-:-:S04]  /*2030*/  IADD3 R138, P0, R155, UR6, RZ ;  /* 0x000000069b8a7c10 */ /* 0x000fc8000ff1e0ff */
[----:B------:R-:W-:Y:S02]  /*2040*/  IADD3.X R139, R100, UR7, RZ, P0, !PT ;  /* 0x00000007648b7c10 */ /* 0x000fe400087fe4ff */
[----:B------:R-:W-:Y:S01]  /*2050*/  IADD3 R140, P0, R160, UR6, RZ ;  /* 0x00000006a08c7c10 */ /* 0x000fe2000ff1e0ff */
[----:B------:R-:W-:Y:S01]  /*2060*/  UMOV UR32, UR16 ;  /* 0x0000001000207c82 */ /* 0x000fe20008000000 */
[----:B------:R-:W-:Y:S01]  /*2070*/  UMOV UR33, UR17 ;  /* 0x0000001100217c82 */ /* 0x000fe20008000000 */
[----:B---3--:R-:W-:Y:S01]  /*2080*/  IADD3 R142, P1, R159, UR6, RZ ;  /* 0x000000069f8e7c10 */ /* 0x008fe2000ff3e0ff */
[----:B------:R-:W3:Y:S01]  /*2090*/  LDG.E.U8 R138, desc[UR44][R138.64] ;  /* 0x0000002c8a8a7981 */ /* 0x000ee2000c1e1100 */
[----:B------:R-:W-:Y:S02]  /*20a0*/  IADD3.X R141, R109, UR7, RZ, P0, !PT ;  /* 0x000000076d8d7c10 */ /* 0x000fe400087fe4ff */
[----:B----4-:R-:W-:Y:S01]  /*20b0*/  IADD3 R144, P0, R164, UR6, RZ ;  /* 0x00000006a4907c10 */ /* 0x010fe2000ff1e0ff */
[----:B------:R-:W-:Y:S03]  /*20c0*/  QGMMA.64x16x32.F32.E4M3.E4M3 R56, gdesc[UR28], R56 ;  /* 0x002000001c3879f3 */ /* 0x000fe60008700838 */
[----:B------:R-:W-:Y:S01]  /*20d0*/  IADD3.X R145, R115, UR7, RZ, P0, !PT ;  /* 0x0000000773917c10 */ /* 0x000fe200087fe4ff */
[----:B------:R-:W4:Y:S01]  /*20e0*/  LDG.E.U8 R140, desc[UR44][R140.64] ;  /* 0x0000002c8c8c7981 */ /* 0x000f22000c1e1100 */
[----:B------:R-:W-:-:S02]  /*20f0*/  IADD3 R146, P0, R156, UR6, RZ ;  /* 0x000000069c927c10 */ /* 0x000fc4000ff1e0ff */
[----:B------:R-:W-:Y:S01]  /*2100*/  IADD3.X R143, R114, UR7, RZ, P1, !PT ;  /* 0x00000007728f7c10 */ /* 0x000fe20008ffe4ff */
[----:B------:R-:W4:Y:S01]  /*2110*/  LDG.E.U8 R144, desc[UR44][R144.64] ;  /* 0x0000002c90907981 */ /* 0x000f22000c1e1100 */
[----:B------:R-:W-:Y:S02]  /*2120*/  IADD3.X R147, R101, UR7, RZ, P0, !PT ;  /* 0x0000000765937c10 */ /* 0x000fe400087fe4ff */
[----:B------:R-:W-:Y:S01]  /*2130*/  IADD3 R148, P0, R163, UR6, RZ ;  /* 0x00000006a3947c10 */ /* 0x000fe2000ff1e0ff */
[----:B------:R-:W4:Y:S03]  /*2140*/  LDG.E.U8 R142, desc[UR44][R142.64] ;  /* 0x0000002c8e8e7981 */ /* 0x000f26000c1e1100 */
[----:B------:R-:W-:Y:S01]  /*2150*/  IADD3.X R149, R118, UR7, RZ, P0, !PT ;  /* 0x0000000776957c10 */ /* 0x000fe200087fe4ff */
[----:B------:R-:W4:Y:S01]  /*2160*/  LDG.E.U8 R146, desc[UR44][R146.64] ;  /* 0x0000002c92927981 */ /* 0x000f22000c1e1100 */
[----:B0-----:R-:W-:-:S03]  /*2170*/  IADD3 R106, P0, R162, UR6, RZ ;  /* 0x00000006a26a7c10 */ /* 0x001fc6000ff1e0ff */
[----:B------:R-:W4:Y:S01]  /*2180*/  LDG.E.U8 R148, desc[UR44][R148.64] ;  /* 0x0000002c94947981 */ /* 0x000f22000c1e1100 */
[----:B------:R-:W-:Y:S02]  /*2190*/  IADD3.X R107, R120, UR7, RZ, P0, !PT ;  /* 0x00000007786b7c10 */ /* 0x000fe400087fe4ff */
[----:B------:R-:W-:-:S03]  /*21a0*/  IADD3 R104, P0, R167, UR6, RZ ;  /* 0x00000006a7687c10 */ /* 0x000fc6000ff1e0ff */
[----:B------:R0:W4:Y:S01]  /*21b0*/  LDG.E.U8 R150, desc[UR44][R106.64] ;  /* 0x0000002c6a967981 */ /* 0x000122000c1e1100 */
[----:B------:R-:W-:Y:S02]  /*21c0*/  IADD3.X R105, R121, UR7, RZ, P0, !PT ;  /* 0x0000000779697c10 */ /* 0x000fe400087fe4ff */
[----:B------:R-:W-:-:S03]  /*21d0*/  IADD3 R116, P0, R157, UR6, RZ ;  /* 0x000000069d747c10 */ /* 0x000fc6000ff1e0ff */
[----:B------:R0:W4:Y:S01]  /*21e0*/  LDG.E.U8 R152, desc[UR44][R104.64] ;  /* 0x0000002c68987981 */ /* 0x000122000c1e1100 */
[----:B------:R-:W-:Y:S02]  /*21f0*/  IADD3.X R117, R102, UR7, RZ, P0, !PT ;  /* 0x0000000766757c10 */ /* 0x000fe400087fe4ff */
[----:B------:R-:W-:-:S03]  /*2200*/  IADD3 R112, P0, R166, UR6, RZ ;  /* 0x00000006a6707c10 */ /* 0x000fc6000ff1e0ff */
[----:B------:R-:W4:Y:S01]  /*2210*/  LDG.E.U8 R116, desc[UR44][R116.64] ;  /* 0x0000002c74747981 */ /* 0x000f22000c1e1100 */
[----:B------:R-:W-:Y:S02]  /*2220*/  IADD3.X R113, R123, UR7, RZ, P0, !PT ;  /* 0x000000077b717c10 */ /* 0x000fe400087fe4ff */
[----:B-1----:R-:W-:-:S03]  /*2230*/  IADD3 R110, P0, R165, UR6, RZ ;  /* 0x00000006a56e7c10 */ /* 0x002fc6000ff1e0ff */
[----:B------:R1:W4:Y:S01]  /*2240*/  LDG.E.U8 R112, desc[UR44][R112.64] ;  /* 0x0000002c70707981 */ /* 0x000322000c1e1100 */
[----:B------:R-:W-:Y:S02]  /*2250*/  IADD3.X R111, R125, UR7, RZ, P0, !PT ;  /* 0x000000077d6f7c10 */ /* 0x000fe400087fe4ff */
[----:B0-----:R-:W-:-:S03]  /*2260*/  IADD3 R106, P0, R119, UR6, RZ ;  /* 0x00000006776a7c10 */ /* 0x001fc6000ff1e0ff */
[----:B------:R0:W4:Y:S01]  /*2270*/  LDG.E.U8 R110, desc[UR44][R110.64] ;  /* 0x0000002c6e6e7981 */ /* 0x000122000c1e1100 */
[----:B------:R-:W-:Y:S01]  /*2280*/  QGMMA.64x16x32.F32.E4M3.E4M3 R56, gdesc[UR32], R56, gsb0 ;  /* 0x00200000203879f3 */ /* 0x000fe20008000838 */
[----:B------:R-:W-:Y:S02]  /*2290*/  IADD3.X R107, R128, UR7, RZ, P0, !PT ;  /* 0x00000007806b7c10 */ /* 0x000fe400087fe4ff */
[----:B------:R-:W-:-:S03]  /*22a0*/  IADD3 R104, P0, R158, UR6, RZ ;  /* 0x000000069e687c10 */ /* 0x000fc6000ff1e0ff */
[----:B------:R0:W4:Y:S01]  /*22b0*/  LDG.E.U8 R106, desc[UR44][R106.64] ;  /* 0x0000002c6a6a7981 */ /* 0x000122000c1e1100 */
[----:B------:R-:W-:-:S05]  /*22c0*/  IADD3.X R105, R103, UR7, RZ, P0, !PT ;  /* 0x0000000767697c10 */ /* 0x000fca00087fe4ff */
[----:B------:R0:W4:Y:S01]  /*22d0*/  LDG.E.U8 R104, desc[UR44][R104.64] ;  /* 0x0000002c68687981 */ /* 0x000122000c1e1100 */
[----:B-1----:R-:W-:-:S04]  /*22e0*/  LEA R113, P0, R16, UR4, 0x1 ;  /* 0x0000000410717c11 */ /* 0x002fc8000f8008ff */
[----:B0-----:R-:W-:-:S04]  /*22f0*/  IADD3 R111, P4, R113, 0x9, RZ ;  /* 0x00000009716f7810 */ /* 0x001fc80007f9e0ff */
[C---:B------:R-:W-:Y:S02]  /*2300*/  ISETP.GT.U32.AND P3, PT, R111.reuse, R18, PT ;  /* 0x000000126f00720c */ /* 0x040fe40003f64070 */
[----:B------:R-:W-:Y:S01]  /*2310*/  ISETP.GT.U32.AND P5, PT, R111, R131, PT ;  /* 0x000000836f00720c */ /* 0x000fe20003fa4070 */
[----:B------:R-:W-:Y:S01]  /*2320*/  IMAD.X R111, RZ, RZ, UR5, P0 ;  /* 0x00000005ff6f7e24 */ /* 0x000fe200080e06ff */
[----:B------:R-:W-:-:S03]  /*2330*/  IADD3 R107, P1, R113, 0x10, RZ ;  /* 0x00000010716b7810 */ /* 0x000fc60007f3e0ff */
[--C-:B------:R-:W-:Y:S01]  /*2340*/  IMAD.X R105, RZ, RZ, R111.reuse, P4 ;  /* 0x000000ffff697224 */ /* 0x100fe200020e066f */
[C---:B------:R-:W-:Y:S02]  /*2350*/  ISETP.GT.U32.AND P2, PT, R107.reuse, R18, PT ;  /* 0x000000126b00720c */ /* 0x040fe40003f44070 */
[----:B------:R-:W-:Y:S02]  /*2360*/  ISETP.GT.U32.AND P0, PT, R107, R131, PT ;  /* 0x000000836b00720c */ /* 0x000fe40003f04070 */
[C---:B------:R-:W-:Y:S02]  /*2370*/  ISETP.GT.U32.AND.EX P3, PT, R105.reuse, RZ, PT, P3 ;  /* 0x000000ff6900720c */ /* 0x040fe40003f64130 */
[----:B------:R-:W-:Y:S01]  /*2380*/  ISETP.GT.U32.AND.EX P5, PT, R105, RZ, PT, P5 ;  /* 0x000000ff6900720c */ /* 0x000fe20003fa4150 */
[----:B------:R-:W-:Y:S01]  /*2390*/  IMAD.X R105, RZ, RZ, R111, P1 ;  /* 0x000000ffff697224 */ /* 0x000fe200008e066f */
[----:B------:R-:W-:Y:S02]  /*23a0*/  WARPGROUP.DEPBAR.LE gsb0, 0x0 ;  /* 0x00008000000079c5 */ /* 0x000fe40000010000 */
[----:B------:R-:W-:Y:S02]  /*23b0*/  BAR.SYNC.DEFER_BLOCKING 0x0 ;  /* 0x0000000000007b1d */ /* 0x000fe40000010000 */
[----:B------:R-:W-:-:S02]  /*23c0*/  ISETP.GT.U32.AND.EX P2, PT, R105, RZ, PT, P2 ;  /* 0x000000ff6900720c */ /* 0x000fc40003f44120 */
[----:B------:R-:W-:Y:S02]  /*23d0*/  ISETP.GT.U32.AND.EX P0, PT, R105, RZ, PT, P0 ;  /* 0x000000ff6900720c */ /* 0x000fe40003f04100 */
[----:B------:R-:W-:Y:S01]  /*23e0*/  IADD3 R105, P4, R113, 0x11, RZ ;  /* 0x0000001171697810 */ /* 0x000fe20007f9e0ff */
[----:B------:R-:W-:-:S04]  /*23f0*/  FMUL R71, R71, UR47 ;  /* 0x0000002f47477c20 */ /* 0x000fc80008400000 */
[----:B------:R-:W-:Y:S01]  /*2400*/  IMAD.X R107, RZ, RZ, R111, P4 ;  /* 0x000000ffff6b7224 */ /* 0x000fe200020e066f */
[----:B------:R-:W-:Y:S01]  /*2410*/  ISETP.GT.U32.AND P4, PT, R105, R131, PT ;  /* 0x000000836900720c */ /* 0x000fe20003f84070 */
[----:B------:R-:W-:-:S03]  /*2420*/  FMUL R59, R59, UR47 ;  /* 0x0000002f3b3b7c20 */ /* 0x000fc60008400000 */
[----:B------:R-:W-:Y:S01]  /*2430*/  ISETP.GT.U32.AND.EX P4, PT, R107, RZ, PT, P4 ;  /* 0x000000ff6b00720c */ /* 0x000fe20003f84140 */
[----:B------:R-:W-:Y:S01]  /*2440*/  FMUL R58, R58, UR47 ;  /* 0x0000002f3a3a7c20 */ /* 0x000fe20008400000 */
[----:B------:R-:W-:Y:S01]  /*2450*/  ISETP.GT.U32.AND P1, PT, R105, R18, PT ;  /* 0x000000126900720c */ /* 0x000fe20003f24070 */
[----:B--2---:R0:W-:Y:S04]  /*2460*/  STS.U8 [R137+UR43+0x2000], R168 ;  /* 0x002000a889007988 */ /* 0x0041e8000800002b */
[----:B-----5:R1:W-:Y:S01]  /*2470*/  STS.U8 [R137+UR43+0x2100], R170 ;  /* 0x002100aa89007988 */ /* 0x0203e2000800002b */
[----:B0-----:R-:W-:Y:S02]  /*2480*/  FSEL R168, R71, -INF , !P5 ;  /* 0xff80000047a87808 */ /* 0x001fe40006800000 */
[----:B------:R-:W-:-:S02]  /*2490*/  IADD3 R71, P5, R113, 0x18, RZ ;  /* 0x0000001871477810 */ /* 0x000fc40007fbe0ff */
[----:B-1----:R-:W-:Y:S02]  /*24a0*/  FSEL R170, R59, -INF , !P4 ;  /* 0xff8000003baa7808 */ /* 0x002fe40006000000 */
[----:B------:R-:W-:Y:S01]  /*24b0*/  IADD3 R59, P4, R113, 0x8, RZ ;  /* 0x00000008713b7810 */ /* 0x000fe20007f9e0ff */
[--C-:B------:R-:W-:Y:S01]  /*24c0*/  IMAD.X R105, RZ, RZ, R111.reuse, P5 ;  /* 0x000000ffff697224 */ /* 0x100fe200028e066f */
[----:B------:R-:W-:Y:S02]  /*24d0*/  FSEL R58, R58, -INF , !P0 ;  /* 0xff8000003a3a7808 */ /* 0x000fe40004000000 */
[CC--:B------:R-:W-:Y:S02]  /*24e0*/  ISETP.GT.U32.AND P0, PT, R71.reuse, R18.reuse, PT ;  /* 0x000000124700720c */ /* 0x0c0fe40003f04070 */
[----:B------:R-:W-:Y:S01]  /*24f0*/  ISETP.GT.U32.AND P5, PT, R71, R131, PT ;  /* 0x000000834700720c */ /* 0x000fe20003fa4070 */
[----:B------:R-:W-:Y:S01]  /*2500*/  IMAD.X R71, RZ, RZ, R111, P4 ;  /* 0x000000ffff477224 */ /* 0x000fe200020e066f */
[----:B------:R-:W-:Y:S01]  /*2510*/  ISETP.GT.U32.AND P4, PT, R59, R18, PT ;  /* 0x000000123b00720c */ /* 0x000fe20003f84070 */
[----:B------:R-:W-:-:S03]  /*2520*/  FMUL R68, R68, UR47 ;  /* 0x0000002f44447c20 */ /* 0x000fc60008400000 */
[----:B------:R-:W-:Y:S01]  /*2530*/  ISETP.GT.U32.AND.EX P4, PT, R71, RZ, PT, P4 ;  /* 0x000000ff4700720c */ /* 0x000fe20003f84140 */
[----:B------:R-:W-:Y:S01]  /*2540*/  FMUL R62, R62, UR47 ;  /* 0x0000002f3e3e7c20 */ /* 0x000fe20008400000 */
[----:B------:R-:W-:Y:S02]  /*2550*/  ISETP.GT.U32.AND.EX P5, PT, R105, RZ, PT, P5 ;  /* 0x000000ff6900720c */ /* 0x000fe40003fa4150 */
[----:B------:R-:W-:Y:S02]  /*2560*/  FSEL R68, R68, -INF , !P4 ;  /* 0xff80000044447808 */ /* 0x000fe40006000000 */
[----:B------:R-:W-:Y:S01]  /*2570*/  ISETP.GE.U32.AND P4, PT, R113, R131, PT ;  /* 0x000000837100720c */ /* 0x000fe20003f86070 */
[----:B------:R-:W-:Y:S01]  /*2580*/  FMUL R67, R67, UR47 ;  /* 0x0000002f43437c20 */ /* 0x000fe20008400000 */
[----:B------:R-:W-:Y:S02]  /*2590*/  FSEL R62, R62, -INF , !P5 ;  /* 0xff8000003e3e7808 */ /* 0x000fe40006800000 */
[----:B------:R-:W-:-:S02]  /*25a0*/  ISETP.GE.U32.AND.EX P4, PT, R111, RZ, PT, P4 ;  /* 0x000000ff6f00720c */ /* 0x000fc40003f86140 */
[----:B------:R-:W-:Y:S01]  /*25b0*/  ISETP.GT.U32.AND P5, PT, R113, R131, PT ;  /* 0x000000837100720c */ /* 0x000fe20003fa4070 */
[----:B------:R-:W-:Y:S01]  /*25c0*/  FMUL R66, R66, UR47 ;  /* 0x0000002f42427c20 */ /* 0x000fe20008400000 */
[----:B------:R-:W-:Y:S02]  /*25d0*/  FSEL R67, R67, -INF , !P4 ;  /* 0xff80000043437808 */ /* 0x000fe40006000000 */
[----:B------:R-:W-:Y:S02]  /*25e0*/  ISETP.GT.U32.AND.EX P5, PT, R111, RZ, PT, P5 ;  /* 0x000000ff6f00720c */ /* 0x000fe40003fa4150 */
[----:B------:R-:W-:Y:S01]  /*25f0*/  ISETP.GT.U32.AND P4, PT, R113, R18, PT ;  /* 0x000000127100720c */ /* 0x000fe20003f84070 */
[----:B------:R-:W-:Y:S01]  /*2600*/  FMUL R70, R70, UR47 ;  /* 0x0000002f46467c20 */ /* 0x000fe20008400000 */
[----:B------:R-:W-:Y:S02]  /*2610*/  FSEL R66, R66, -INF , !P5 ;  /* 0xff80000042427808 */ /* 0x000fe40006800000 */
[----:B------:R-:W-:-:S02]  /*2620*/  ISETP.GT.U32.AND.EX P4, PT, R111, RZ, PT, P4 ;  /* 0x000000ff6f00720c */ /* 0x000fc40003f84140 */
[----:B------:R-:W-:Y:S02]  /*2630*/  FMNMX R59, R66, R67, !PT ;  /* 0x00000043423b7209 */ /* 0x000fe40007800000 */
[----:B------:R-:W-:Y:S02]  /*2640*/  FSEL R70, R70, -INF , !P4 ;  /* 0xff80000046467808 */ /* 0x000fe40006000000 */
[----:B------:R-:W-:Y:S02]  /*2650*/  IADD3 R71, P5, R113, 0x19, RZ ;  /* 0x0000001971477810 */ /* 0x000fe40007fbe0ff */
[----:B------:R-:W-:Y:S02]  /*2660*/  FMNMX R59, R70, R59, !PT ;  /* 0x0000003b463b7209 */ /* 0x000fe40007800000 */
[----:B------:R-:W-:Y:S02]  /*2670*/  ISETP.GT.U32.AND.EX P0, PT, R105, RZ, PT, P0 ;  /* 0x000000ff6900720c */ /* 0x000fe40003f04100 */
[----:B------:R-:W-:Y:S01]  /*2680*/  FMNMX R59, R168, R59, !PT ;  /* 0x0000003ba83b7209 */ /* 0x000fe20007800000 */
[----:B------:R-:W-:Y:S01]  /*2690*/  IMAD.X R105, RZ, RZ, R111, P5 ;  /* 0x000000ffff697224 */ /* 0x000fe200028e066f */
[----:B------:R-:W-:-:S02]  /*26a0*/  ISETP.GT.U32.AND P5, PT, R71, R131, PT ;  /* 0x000000834700720c */ /* 0x000fc40003fa4070 */
[----:B------:R-:W-:Y:S01]  /*26b0*/  FMNMX R59, R58, R59, !PT ;  /* 0x0000003b3a3b7209 */ /* 0x000fe20007800000 */
[----:B------:R-:W-:Y:S01]  /*26c0*/  FMUL R63, R63, UR47 ;  /* 0x0000002f3f3f7c20 */ /* 0x000fe20008400000 */
[----:B------:R-:W-:Y:S02]  /*26d0*/  ISETP.GT.U32.AND.EX P5, PT, R105, RZ, PT, P5 ;  /* 0x000000ff6900720c */ /* 0x000fe40003fa4150 */
[----:B------:R-:W-:Y:S01]  /*26e0*/  FMNMX R59, R170, R59, !PT ;  /* 0x0000003baa3b7209 */ /* 0x000fe20007800000 */
[----:B------:R0:W-:Y:S03]  /*26f0*/  STS.U8 [R137+UR43+0x2200], R172 ;  /* 0x002200ac89007988 */ /* 0x0001e6000800002b */
[----:B------:R-:W-:Y:S02]  /*2700*/  FMNMX R59, R62, R59, !PT ;  /* 0x0000003b3e3b7209 */ /* 0x000fe40007800000 */
[----:B0-----:R-:W-:-:S04]  /*2710*/  FSEL R172, R63, -INF , !P5 ;  /* 0xff8000003fac7808 */ /* 0x001fc80006800000 */
[----:B------:R-:W-:-:S05]  /*2720*/  FMNMX R63, R172, R59, !PT ;  /* 0x0000003bac3f7209 */ /* 0x000fca0007800000 */
[----:B------:R-:W0:Y:S01]  /*2730*/  SHFL.BFLY PT, R174, R63, 0x2, 0x1f ;  /* 0x0c401f003fae7f89 */ /* 0x000e2200000e0000 */
[-C--:B------:R-:W-:Y:S01]  /*2740*/  ISETP.GE.U32.AND P5, PT, R113, R18.reuse, PT ;  /* 0x000000127100720c */ /* 0x080fe20003fa6070 */
[----:B------:R-:W-:Y:S01]  /*2750*/  FMUL R64, R64, UR47 ;  /* 0x0000002f40407c20 */ /* 0x000fe20008400000 */
[----:B------:R-:W-:Y:S02]  /*2760*/  FMUL R65, R65, UR47 ;  /* 0x0000002f41417c20 */ /* 0x000fe40008400000 */
[----:B------:R-:W-:Y:S02]  /*2770*/  ISETP.GE.U32.AND.EX P5, PT, R111, RZ, PT, P5 ;  /* 0x000000ff6f00720c */ /* 0x000fe40003fa6150 */
[----:B------:R-:W-:Y:S02]  /*2780*/  FSEL R64, R64, -INF , !P4 ;  /* 0xff80000040407808 */ /* 0x000fe40006000000 */
[----:B------:R-:W-:Y:S01]  /*2790*/  FSEL R65, R65, -INF , !P5 ;  /* 0xff80000041417808 */ /* 0x000fe20006800000 */
[----:B------:R-:W-:Y:S01]  /*27a0*/  FMUL R69, R69, UR47 ;  /* 0x0000002f45457c20 */ /* 0x000fe20008400000 */
[----:B------:R-:W-:-:S02]  /*27b0*/  ISETP.GT.U32.AND P4, PT, R71, R18, PT ;  /* 0x000000124700720c */ /* 0x000fc40003f84070 */
[----:B------:R-:W-:Y:S01]  /*27c0*/  FMNMX R59, R64, R65, !PT ;  /* 0x00000041403b7209 */ /* 0x000fe20007800000 */
[----:B------:R-:W-:Y:S01]  /*27d0*/  FMUL R56, R56, UR47 ;  /* 0x0000002f38387c20 */ /* 0x000fe20008400000 */
[----:B------:R-:W-:Y:S01]  /*27e0*/  FSEL R69, R69, -INF , !P3 ;  /* 0xff80000045457808 */ /* 0x000fe20005800000 */
[----:B------:R-:W-:Y:S01]  /*27f0*/  FMUL R57, R57, UR47 ;  /* 0x0000002f39397c20 */ /* 0x000fe20008400000 */
[----:B------:R-:W-:Y:S02]  /*2800*/  ISETP.GT.U32.AND.EX P1, PT, R107, RZ, PT, P1 ;  /* 0x000000ff6b00720c */ /* 0x000fe40003f24110 */
[----:B------:R-:W-:Y:S02]  /*2810*/  FSEL R56, R56, -INF , !P2 ;  /* 0xff80000038387808 */ /* 0x000fe40005000000 */
[----:B0-----:R-:W-:Y:S02]  /*2820*/  FMNMX R71, R63, R174, !PT ;  /* 0x000000ae3f477209 */ /* 0x001fe40007800000 */
[----:B------:R-:W-:Y:S01]  /*2830*/  FMNMX R174, R68, R59, !PT ;  /* 0x0000003b44ae7209 */ /* 0x000fe20007800000 */
[----:B------:R-:W-:-:S03]  /*2840*/  FMUL R60, R60, UR47 ;  /* 0x0000002f3c3c7c20 */ /* 0x000fc60008400000 */
[----:B------:R-:W-:Y:S02]  /*2850*/  FMNMX R59, R69, R174, !PT ;  /* 0x000000ae453b7209 */ /* 0x000fe40007800000 */
[----:B------:R-:W-:Y:S02]  /*2860*/  FSEL R57, R57, -INF , !P1 ;  /* 0xff80000039397808 */ /* 0x000fe40004800000 */
[----:B------:R-:W-:Y:S01]  /*2870*/  FMNMX R174, R56, R59, !PT ;  /* 0x0000003b38ae7209 */ /* 0x000fe20007800000 */
[----:B------:R-:W-:Y:S01]  /*2880*/  FMUL R61, R61, UR47 ;  /* 0x0000002f3d3d7c20 */ /* 0x000fe20008400000 */
[----:B------:R-:W-:Y:S02]  /*2890*/  ISETP.GT.U32.AND.EX P4, PT, R105, RZ, PT, P4 ;  /* 0x000000ff6900720c */ /* 0x000fe40003f84140 */
[----:B------:R-:W-:Y:S02]  /*28a0*/  FSEL R60, R60, -INF , !P0 ;  /* 0xff8000003c3c7808 */ /* 0x000fe40004000000 */
[----:B------:R-:W-:Y:S01]  /*28b0*/  FMNMX R63, R57, R174, !PT ;  /* 0x000000ae393f7209 */ /* 0x000fe20007800000 */
[----:B------:R-:W0:Y:S01]  /*28c0*/  SHFL.BFLY PT, R176, R71, 0x1, 0x1f ;  /* 0x0c201f0047b07f89 */ /* 0x000e2200000e0000 */
[----:B------:R-:W-:-:S02]  /*28d0*/  FSEL R59, R61, -INF , !P4 ;  /* 0xff8000003d3b7808 */ /* 0x000fc40006000000 */
[----:B------:R-:W-:-:S04]  /*28e0*/  FMNMX R174, R60, R63, !PT ;  /* 0x0000003f3cae7209 */ /* 0x000fc80007800000 */
[----:B------:R-:W-:-:S05]  /*28f0*/  FMNMX R174, R59, R174, !PT ;  /* 0x000000ae3bae7209 */ /* 0x000fca0007800000 */
[----:B------:R-:W1:Y:S01]  /*2900*/  SHFL.BFLY PT, R63, R174, 0x2, 0x1f ;  /* 0x0c401f00ae3f7f89 */ /* 0x000e6200000e0000 */
[----:B0-----:R-:W-:-:S04]  /*2910*/  FMNMX R61, R71, R176, !PT ;  /* 0x000000b0473d7209 */ /* 0x001fc80007800000 */
[----:B------:R-:W-:-:S05]  /*2920*/  FMNMX R61, R61, R130, !PT ;  /* 0x000000823d3d7209 */ /* 0x000fca0007800000 */
[----:B------:R-:W-:Y:S01]  /*2930*/  FADD R66, R66, -R61 ;  /* 0x8000003d42427221 */ /* 0x000fe20000000000 */
[----:B-1----:R-:W-:-:S03]  /*2940*/  FMNMX R63, R174, R63, !PT ;  /* 0x0000003fae3f7209 */ /* 0x002fc60007800000 */
[----:B------:R-:W-:Y:S02]  /*2950*/  FMUL R105, R66, 1.4426950216293334961 ;  /* 0x3fb8aa3b42697820 */ /* 0x000fe40000400000 */
[----:B------:R-:W0:Y:S01]  /*2960*/  SHFL.BFLY PT, R66, R63, 0x1, 0x1f ;  /* 0x0c201f003f427f89 */ /* 0x000e2200000e0000 */
[--C-:B------:R-:W-:Y:S01]  /*2970*/  FADD R67, R67, -R61.reuse ;  /* 0x8000003d43437221 */ /* 0x100fe20000000000 */
[----:B------:R-:W-:-:S03]  /*2980*/  FADD R70, R70, -R61 ;  /* 0x8000003d46467221 */ /* 0x000fc60000000000 */
[----:B------:R-:W-:Y:S01]  /*2990*/  FMUL R67, R67, 1.4426950216293334961 ;  /* 0x3fb8aa3b43437820 */ /* 0x000fe20000400000 */
[----:B------:R-:W-:Y:S01]  /*29a0*/  MUFU.EX2 R105, R105 ;  /* 0x0000006900697308 */ /* 0x000fe20000000800 */
[----:B------:R-:W-:Y:S01]  /*29b0*/  FADD R168, R168, -R61 ;  /* 0x8000003da8a87221 */ /* 0x000fe20000000000 */
[----:B------:R-:W-:Y:S01]  /*29c0*/  FMUL R70, R70, 1.4426950216293334961 ;  /* 0x3fb8aa3b46467820 */ /* 0x000fe20000400000 */
[----:B0-----:R-:W-:-:S04]  /*29d0*/  FMNMX R66, R63, R66, !PT ;  /* 0x000000423f427209 */ /* 0x001fc80007800000 */
[----:B------:R-:W-:-:S05]  /*29e0*/  FMNMX R66, R66, R129, !PT ;  /* 0x0000008142427209 */ /* 0x000fca0007800000 */
[--C-:B------:R-:W-:Y:S01]  /*29f0*/  FADD R64, R64, -R66.reuse ;  /* 0x8000004240407221 */ /* 0x100fe20000000000 */
[--C-:B------:R-:W-:Y:S01]  /*2a00*/  FADD R65, R65, -R66.reuse ;  /* 0x8000004241417221 */ /* 0x100fe20000000000 */
[----:B------:R-:W0:Y:S01]  /*2a10*/  MUFU.EX2 R174, R67 ;  /* 0x0000004300ae7308 */ /* 0x000e220000000800 */
[--C-:B------:R-:W-:Y:S01]  /*2a20*/  FADD R68, R68, -R66.reuse ;  /* 0x8000004244447221 */ /* 0x100fe20000000000 */
[----:B------:R-:W-:Y:S01]  /*2a30*/  FMUL R64, R64, 1.4426950216293334961 ;  /* 0x3fb8aa3b40407820 */ /* 0x000fe20000400000 */
[----:B------:R-:W-:Y:S01]  /*2a40*/  FMUL R65, R65, 1.4426950216293334961 ;  /* 0x3fb8aa3b41417820 */ /* 0x000fe20000400000 */
[--C-:B------:R-:W-:Y:S01]  /*2a50*/  FADD R69, R69, -R66.reuse ;  /* 0x8000004245457221 */ /* 0x100fe20000000000 */
[----:B------:R-:W-:Y:S01]  /*2a60*/  FMUL R68, R68, 1.4426950216293334961 ;  /* 0x3fb8aa3b44447820 */ /* 0x000fe20000400000 */
[----:B------:R-:W-:Y:S01]  /*2a70*/  FMUL R168, R168, 1.4426950216293334961 ;  /* 0x3fb8aa3ba8a87820 */ /* 0x000fe20000400000 */
[--C-:B------:R-:W-:Y:S01]  /*2a80*/  FADD R58, R58, -R61.reuse ;  /* 0x8000003d3a3a7221 */ /* 0x100fe20000000000 */
[----:B------:R-:W-:Y:S01]  /*2a90*/  MUFU.EX2 R64, R64 ;  /* 0x0000004000407308 */ /* 0x000fe20000000800 */
[----:B------:R-:W-:Y:S01]  /*2aa0*/  FADD R170, R170, -R61 ;  /* 0x8000003daaaa7221 */ /* 0x000fe20000000000 */
[----:B------:R-:W-:Y:S01]  /*2ab0*/  FMUL R69, R69, 1.4426950216293334961 ;  /* 0x3fb8aa3b45457820 */ /* 0x000fe20000400000 */
[----:B------:R-:W-:Y:S01]  /*2ac0*/  FMUL R58, R58, 1.4426950216293334961 ;  /* 0x3fb8aa3b3a3a7820 */ /* 0x000fe20000400000 */
[----:B------:R-:W-:-:S04]  /*2ad0*/  FADD R56, R56, -R66 ;  /* 0x8000004238387221 */ /* 0x000fc80000000000 */
[----:B------:R-:W1:Y:S01]  /*2ae0*/  MUFU.EX2 R65, R65 ;  /* 0x0000004100417308 */ /* 0x000e620000000800 */
[----:B------:R-:W-:Y:S01]  /*2af0*/  FADD R57, R57, -R66 ;  /* 0x8000004239397221 */ /* 0x000fe20000000000 */
[----:B------:R-:W-:Y:S01]  /*2b00*/  FMUL R170, R170, 1.4426950216293334961 ;  /* 0x3fb8aa3baaaa7820 */ /* 0x000fe20000400000 */
[----:B------:R-:W-:-:S05]  /*2b10*/  FMUL R56, R56, 1.4426950216293334961 ;  /* 0x3fb8aa3b38387820 */ /* 0x000fca0000400000 */
[----:B------:R-:W2:Y:S01]  /*2b20*/  MUFU.EX2 R70, R70 ;  /* 0x0000004600467308 */ /* 0x000ea20000000800 */
[----:B------:R-:W-:Y:S01]  /*2b30*/  FMUL R57, R57, 1.4426950216293334961 ;  /* 0x3fb8aa3b39397820 */ /* 0x000fe20000400000 */
[----:B------:R-:W-:-:S06]  /*2b40*/  FADD R62, R62, -R61 ;  /* 0x8000003d3e3e7221 */ /* 0x000fcc0000000000 */
[----:B------:R2:W5:Y:S01]  /*2b50*/  MUFU.EX2 R71, R168 ;  /* 0x000000a800477308 */ /* 0x0005620000000800 */
[----:B------:R-:W-:-:S07]  /*2b60*/  FADD R172, R172, -R61 ;  /* 0x8000003dacac7221 */ /* 0x000fce0000000000 */
[----:B------:R-:W3:Y:S01]  /*2b70*/  MUFU.EX2 R68, R68 ;  /* 0x0000004400447308 */ /* 0x000ee20000000800 */
[----:B0-----:R-:W-:Y:S01]  /*2b80*/  FADD R107, R105, R174 ;  /* 0x000000ae696b7221 */ /* 0x001fe20000000000 */
[----:B------:R-:W-:-:S06]  /*2b90*/  F2FP.SATFINITE.E4M3.F32.PACK_AB_MERGE_C R105, R174, R105, RZ ;  /* 0x00000069ae69723e */ /* 0x000fcc00048070ff */
[----:B------:R-:W0:Y:S01]  /*2ba0*/  MUFU.EX2 R69, R69 ;  /* 0x0000004500457308 */ /* 0x000e220000000800 */
[----:B------:R-:W-:Y:S01]  /*2bb0*/  FMUL R62, R62, 1.4426950216293334961 ;  /* 0x3fb8aa3b3e3e7820 */ /* 0x000fe20000400000 */
[--C-:B------:R-:W-:Y:S01]  /*2bc0*/  FADD R60, R60, -R66.reuse ;  /* 0x800000423c3c7221 */ /* 0x100fe20000000000 */
[----:B------:R-:W-:-:S05]  /*2bd0*/  FADD R59, R59, -R66 ;  /* 0x800000423b3b7221 */ /* 0x000fca0000000000 */
[----:B------:R-:W-:Y:S01]  /*2be0*/  MUFU.EX2 R58, R58 ;  /* 0x0000003a003a7308 */ /* 0x000fe20000000800 */
[----:B------:R-:W-:-:S07]  /*2bf0*/  FMUL R172, R172, 1.4426950216293334961 ;  /* 0x3fb8aa3bacac7820 */ /* 0x000fce0000400000 */
[----:B------:R-:W4:Y:S01]  /*2c00*/  MUFU.EX2 R63, R170 ;  /* 0x000000aa003f7308 */ /* 0x000f220000000800 */
[----:B-1----:R-:W-:Y:S01]  /*2c10*/  F2FP.SATFINITE.E4M3.F32.PACK_AB_MERGE_C R105, R65, R64, R105 ;  /* 0x000000404169723e */ /* 0x002fe20004807069 */
[----:B------:R-:W-:Y:S01]  /*2c20*/  FADD R65, R64, R65 ;  /* 0x0000004140417221 */ /* 0x000fe20000000000 */
[----:B------:R-:W-:Y:S01]  /*2c30*/  FMUL R60, R60, 1.4426950216293334961 ;  /* 0x3fb8aa3b3c3c7820 */ /* 0x000fe20000400000 */
[----:B------:R-:W-:-:S04]  /*2c40*/  FMUL R59, R59, 1.4426950216293334961 ;  /* 0x3fb8aa3b3b3b7820 */ /* 0x000fc80000400000 */
[----:B------:R-:W-:Y:S01]  /*2c50*/  MUFU.EX2 R56, R56 ;  /* 0x0000003800387308 */ /* 0x000fe20000000800 */
[----:B--2---:R-:W-:-:S07]  /*2c60*/  FADD R168, R70, R107 ;  /* 0x0000006b46a87221 */ /* 0x004fce0000000000 */
[----:B------:R-:W1:Y:S01]  /*2c70*/  MUFU.EX2 R57, R57 ;  /* 0x0000003900397308 */ /* 0x000e620000000800 */
[----:B-----5:R-:W-:Y:S01]  /*2c80*/  F2FP.SATFINITE.E4M3.F32.PACK_AB_MERGE_C R70, R71, R70, RZ ;  /* 0x000000464746723e */ /* 0x020fe200048070ff */
[----:B---3--:R-:W-:-:S06]  /*2c90*/  FADD R64, R68, R65 ;  /* 0x0000004144407221 */ /* 0x008fcc0000000000 */
[----:B------:R-:W-:Y:S01]  /*2ca0*/  MUFU.EX2 R62, R62 ;  /* 0x0000003e003e7308 */ /* 0x000fe20000000800 */
[C---:B0-----:R-:W-:Y:S01]  /*2cb0*/  F2FP.SATFINITE.E4M3.F32.PACK_AB_MERGE_C R70, R69.reuse, R68, R70 ;  /* 0x000000444546723e */ /* 0x041fe20004807046 */
[----:B------:R-:W-:-:S06]  /*2cc0*/  FADD R69, R69, R64 ;  /* 0x0000004045457221 */ /* 0x000fcc0000000000 */
[----:B------:R-:W0:Y:S01]  /*2cd0*/  MUFU.EX2 R67, R172 ;  /* 0x000000ac00437308 */ /* 0x000e220000000800 */
[----:B----4-:R-:W-:-:S07]  /*2ce0*/  F2FP.SATFINITE.E4M3.F32.PACK_AB_MERGE_C R64, R63, R58, RZ ;  /* 0x0000003a3f40723e */ /* 0x010fce00048070ff */
[----:B------:R-:W-:Y:S01]  /*2cf0*/  MUFU.EX2 R60, R60 ;  /* 0x0000003c003c7308 */ /* 0x000fe20000000800 */
[----:B-1----:R-:W-:-:S07]  /*2d00*/  F2FP.SATFINITE.E4M3.F32.PACK_AB_MERGE_C R64, R57, R56, R64 ;  /* 0x000000383940723e */ /* 0x002fce0004807040 */
[----:B------:R-:W1:Y:S01]  /*2d10*/  MUFU.EX2 R59, R59 ;  /* 0x0000003b003b7308 */ /* 0x000e620000000800 */
[----:B------:R-:W-:Y:S01]  /*2d20*/  FADD R56, R56, R69 ;  /* 0x0000004538387221 */ /* 0x000fe20000000000 */
[----:B------:R-:W-:-:S03]  /*2d30*/  FADD R71, R71, R168 ;  /* 0x000000a847477221 */ /* 0x000fc60000000000 */
[----:B------:R-:W-:Y:S01]  /*2d40*/  FADD R57, R57, R56 ;  /* 0x0000003839397221 */ /* 0x000fe20000000000 */
[----:B0-----:R-:W-:Y:S01]  /*2d50*/  F2FP.SATFINITE.E4M3.F32.PACK_AB_MERGE_C R56, R67, R62, RZ ;  /* 0x0000003e4338723e */ /* 0x001fe200048070ff */
[----:B------:R-:W-:-:S04]  /*2d60*/  FADD R58, R58, R71 ;  /* 0x000000473a3a7221 */ /* 0x000fc80000000000 */
[----:B------:R-:W-:Y:S01]  /*2d70*/  FADD R63, R63, R58 ;  /* 0x0000003a3f3f7221 */ /* 0x000fe20000000000 */
[----:B-1----:R-:W-:-:S04]  /*2d80*/  F2FP.SATFINITE.E4M3.F32.PACK_AB_MERGE_C R65, R59, R60, R56 ;  /* 0x0000003c3b41723e */ /* 0x002fc80004807038 */
[----:B------:R-:W-:Y:S02]  /*2d90*/  SEL R58, R64, R65, !P6 ;  /* 0x00000041403a7207 */ /* 0x000fe40007000000 */
[----:B------:R-:W-:Y:S01]  /*2da0*/  SEL R65, R65, R64, !P6 ;  /* 0x0000004041417207 */ /* 0x000fe20007000000 */
[----:B------:R-:W-:Y:S01]  /*2db0*/  FADD R62, R62, R63 ;  /* 0x0000003f3e3e7221 */ /* 0x000fe20000000000 */
[----:B------:R-:W-:Y:S04]  /*2dc0*/  STS.U8 [R137+UR43+0x2300], R138 ;  /* 0x0023008a89007988 */ /* 0x000fe8000800002b */
        /* <DEDUP_REMOVED lines=12> */
[----:B------:R0:W-:Y:S04]  /*2e90*/  SHFL.IDX PT, R63, R58, R17, 0x1f ;  /* 0x00001f113a3f7589 */ /* 0x0001e800000e0000 */
[----:B------:R1:W2:Y:S01]  /*2ea0*/  SHFL.IDX PT, R64, R65, R132, 0x1f ;  /* 0x00001f8441407589 */ /* 0x0002a200000e0000 */
[----:B------:R3:W-:Y:S06]  /*2eb0*/  MEMBAR.ALL.CTA ;  /* 0x0000000000007992 */ /* 0x0007ec0000008000 */
[----:B---3--:R-:W3:Y:S01]  /*2ec0*/  FENCE.VIEW.ASYNC.S ;  /* 0x00000000000073c6 */ /* 0x008ee20000000000 */
[----:B------:R-:W-:Y:S01]  /*2ed0*/  SEL R68, R105, R70, !P6 ;  /* 0x0000004669447207 */ /* 0x000fe20007000000 */
[----:B------:R-:W-:Y:S01]  /*2ee0*/  FADD R60, R60, R57 ;  /* 0x000000393c3c7221 */ /* 0x000fe20000000000 */
[----:B------:R-:W-:Y:S01]  /*2ef0*/  SEL R105, R70, R105, !P6 ;  /* 0x0000006946697207 */ /* 0x000fe20007000000 */
[----:B------:R-:W-:Y:S01]  /*2f00*/  FADD R56, -R61, R130 ;  /* 0x000000823d387221 */ /* 0x000fe20000000100 */
[----:B------:R-:W-:Y:S01]  /*2f10*/  FADD R67, R67, R62 ;  /* 0x0000003e43437221 */ /* 0x000fe20000000000 */
[----:B0-----:R-:W-:Y:S01]  /*2f20*/  FADD R58, -R66, R129 ;  /* 0x00000081423a7221 */ /* 0x001fe20000000100 */
[----:B------:R-:W-:Y:S01]  /*2f30*/  FADD R62, R59, R60 ;  /* 0x0000003c3b3e7221 */ /* 0x000fe20000000000 */
[----:B---3--:R-:W-:Y:S01]  /*2f40*/  SHFL.IDX PT, R57, R68, R17, 0x1f ;  /* 0x00001f1144397589 */ /* 0x008fe200000e0000 */
[----:B------:R-:W-:Y:S01]  /*2f50*/  FMUL R59, R56, 1.4426950216293334961 ;  /* 0x3fb8aa3b383b7820 */ /* 0x000fe20000400000 */
[----:B------:R-:W-:-:S02]  /*2f60*/  FMUL R60, R58, 1.4426950216293334961 ;  /* 0x3fb8aa3b3a3c7820 */ /* 0x000fc40000400000 */
[----:B------:R-:W0:Y:S01]  /*2f70*/  SHFL.IDX PT, R105, R105, R132, 0x1f ;  /* 0x00001f8469697589 */ /* 0x000e2200000e0000 */
[----:B-1----:R1:W3:Y:S01]  /*2f80*/  MUFU.EX2 R65, R59 ;  /* 0x0000003b00417308 */ /* 0x0022e20000000800 */
[C-C-:B--2---:R-:W-:Y:S02]  /*2f90*/  PRMT R58, R63.reuse, R126, R64.reuse ;  /* 0x0000007e3f3a7216 */ /* 0x144fe40000000040 */
[----:B-1----:R-:W-:-:S05]  /*2fa0*/  PRMT R59, R63, R136, R64 ;  /* 0x000000883f3b7216 */ /* 0x002fca0000000040 */
[----:B------:R-:W1:Y:S01]  /*2fb0*/  MUFU.EX2 R63, R60 ;  /* 0x0000003c003f7308 */ /* 0x000e620000000800 */
[----:B------:R-:W-:-:S04]  /*2fc0*/  USHF.L.U32 UR7, UR46, 0x5, URZ ;  /* 0x000000052e077899 */ /* 0x000fc8000800063f */
[----:B------:R-:W-:Y:S01]  /*2fd0*/  ULOP3.LUT UR7, UR7, 0x80, URZ, 0xc0, !UPT ;  /* 0x0000008007077892 */ /* 0x000fe2000f8ec03f */
[-C--:B---3--:R-:W-:Y:S01]  /*2fe0*/  FMUL R26, R26, R65.reuse ;  /* 0x000000411a1a7220 */ /* 0x088fe20000400000 */
[-C--:B------:R-:W-:Y:S01]  /*2ff0*/  FMUL R27, R27, R65.reuse ;  /* 0x000000411b1b7220 */ /* 0x080fe20000400000 */
[-C--:B------:R-:W-:Y:S01]  /*3000*/  FMUL R30, R30, R65.reuse ;  /* 0x000000411e1e7220 */ /* 0x080fe20000400000 */
[----:B------:R-:W-:Y:S01]  /*3010*/  ULEA.HI UR7, UR48, UR7, URZ, 0x1c ;  /* 0x0000000730077291 */ /* 0x000fe2000f8fe03f */
[-C--:B------:R-:W-:Y:S01]  /*3020*/  FMUL R31, R31, R65.reuse ;  /* 0x000000411f1f7220 */ /* 0x080fe20000400000 */
        /* <DEDUP_REMOVED lines=11> */
[----:B------:R-:W-:Y:S01]  /*30e0*/  FMUL R55, R55, R65 ;  /* 0x0000004137377220 */ /* 0x000fe20000400000 */
[-C--:B-1----:R-:W-:Y:S01]  /*30f0*/  FMUL R24, R24, R63.reuse ;  /* 0x0000003f18187220 */ /* 0x082fe20000400000 */
        /* <DEDUP_REMOVED lines=15> */
[C-C-:B0-----:R-:W-:Y:S01]  /*31f0*/  PRMT R56, R57.reuse, R126, R105.reuse ;  /* 0x0000007e39387216 */ /* 0x141fe20000000069 */
[----:B------:R-:W-:Y:S01]  /*3200*/  ULOP3.LUT UR38, UR7, 0x3fff, URZ, 0xc0, !UPT ;  /* 0x00003fff07267892 */ /* 0x000fe2000f8ec03f */
[----:B------:R-:W-:Y:S01]  /*3210*/  PRMT R57, R57, R136, R105 ;  /* 0x0000008839397216 */ /* 0x000fe20000000069 */
[----:B------:R-:W-:Y:S06]  /*3220*/  BAR.SYNC.DEFER_BLOCKING 0x0 ;  /* 0x0000000000007b1d */ /* 0x000fec0000010000 */
[----:B------:R-:W-:Y:S01]  /*3230*/  UMOV UR39, 0xc0000010 ;  /* 0xc000001000277882 */ /* 0x000fe20000000000 */
[----:B------:R-:W-:-:S06]  /*3240*/  WARPGROUP.ARRIVE ;  /* 0x00000000000079c5 */ /* 0x000fcc0000000000 */
[----:B------:R-:W-:Y:S01]  /*3250*/  QGMMA.64x64x32.F32.E4M3.E4M3 R24, R56, gdesc[UR36], R24, gsb0 ;  /* 0x00e0002438187df3 */ /* 0x000fe20008000818 */
[----:B------:R-:W0:Y:S04]  /*3260*/  SHFL.BFLY PT, R69, R62, 0x2, 0x1f ;  /* 0x0c401f003e457f89 */ /* 0x000e2800000e0000 */
[----:B------:R-:W1:Y:S01]  /*3270*/  SHFL.BFLY PT, R60, R67, 0x2, 0x1f ;  /* 0x0c401f00433c7f89 */ /* 0x000e6200000e0000 */
[----:B------:R-:W-:-:S04]  /*3280*/  UIADD3 UR4, UP0, UR4, 0x20, URZ ;  /* 0x0000002004047890 */ /* 0x000fc8000ff1e03f */
[----:B------:R-:W-:Y:S01]  /*3290*/  UIADD3.X UR5, URZ, UR5, URZ, UP0, !UPT ;  /* 0x000000053f057290 */ /* 0x000fe200087fe43f */
[----:B0-----:R-:W-:Y:S01]  /*32a0*/  FADD R69, R62, R69 ;  /* 0x000000453e457221 */ /* 0x001fe20000000000 */
[----:B-1----:R-:W-:-:S04]  /*32b0*/  FADD R64, R67, R60 ;  /* 0x0000003c43407221 */ /* 0x002fc80000000000 */
[----:B------:R-:W0:Y:S04]  /*32c0*/  SHFL.BFLY PT, R60, R69, 0x1, 0x1f ;  /* 0x0c201f00453c7f89 */ /* 0x000e2800000e0000 */
[----:B------:R-:W1:Y:S01]  /*32d0*/  SHFL.BFLY PT, R71, R64, 0x1, 0x1f ;  /* 0x0c201f0040477f89 */ /* 0x000e6200000e0000 */
[----:B------:R-:W-:Y:S01]  /*32e0*/  IMAD.U32 R70, RZ, RZ, UR5 ;  /* 0x00000005ff467e24 */ /* 0x000fe2000f8e00ff */
[----:B------:R-:W-:-:S04]  /*32f0*/  ISETP.LE.U32.AND P0, PT, R151, UR4, PT ;  /* 0x0000000497007c0c */ /* 0x000fc8000bf03070 */
[----:B------:R-:W-:Y:S01]  /*3300*/  ISETP.GE.U32.AND.EX P0, PT, R70, RZ, PT, P0 ;  /* 0x000000ff4600720c */ /* 0x000fe20003f06100 */
[----:B------:R-:W-:Y:S01]  /*3310*/  ULEA UR6, UR41, UR6, 0x5 ;  /* 0x0000000629067291 */ /* 0x000fe2000f8e283f */
[----:B------:R-:W-:Y:S02]  /*3320*/  IMAD R127, R3, 0x20, R127 ;  /* 0x00000020037f7824 */ /* 0x000fe400078e027f */
[----:B------:R-:W-:Y:S02]  /*3330*/  IMAD.MOV.U32 R129, RZ, RZ, R66 ;  /* 0x000000ffff817224 */ /* 0x000fe400078e0042 */
[----:B------:R-:W-:Y:S02]  /*3340*/  IMAD.MOV.U32 R130, RZ, RZ, R61 ;  /* 0x000000ffff827224 */ /* 0x000fe400078e003d */
[----:B0-----:R-:W-:Y:S01]  /*3350*/  FADD R60, R69, R60 ;  /* 0x0000003c453c7221 */ /* 0x001fe20000000000 */
[----:B-1----:R-:W-:-:S03]  /*3360*/  FADD R68, R64, R71 ;  /* 0x0000004740447221 */ /* 0x002fc60000000000 */
[----:B------:R-:W-:Y:S01]  /*3370*/  FFMA R122, R63, R122, R60 ;  /* 0x0000007a3f7a7223 */ /* 0x000fe2000000003c */
[----:B------:R-:W-:Y:S02]  /*3380*/  IMAD.MOV.U32 R60, RZ, RZ, R66 ;  /* 0x000000ffff3c7224 */ /* 0x000fe400078e0042 */
[----:B------:R-:W-:Y:S01]  /*3390*/  FFMA R124, R65, R124, R68 ;  /* 0x0000007c417c7223 */ /* 0x000fe20000000044 */
[----:B------:R-:W-:Y:S02]  /*33a0*/  WARPGROUP.DEPBAR.LE gsb0, 0x0 ;  /* 0x00008000000079c5 */ /* 0x000fe40000010000 */
[----:B------:R-:W-:Y:S05]  /*33b0*/  @!P0 BRA `(.L_x_1) ;  /* 0xffffffe400a48947 */ /* 0x000fea000383ffff */
.L_x_0:
[C---:B------:R-:W-:Y:S01]  /*33c0*/  IMAD.SHL.U32 R3, R0.reuse, 0x4, RZ ;  /* 0x0000000400037824 */ /* 0x040fe200078e00ff */
[--C-:B------:R-:W-:Y:S01]  /*33d0*/  SHF.R.S32.HI R20, RZ, 0x2, R0.reuse ;  /* 0x00000002ff147819 */ /* 0x100fe20000011400 */
[C---:B------:R-:W-:Y:S01]  /*33e0*/  IMAD.SHL.U32 R17, R0.reuse, 0x40, RZ ;  /* 0x0000004000117824 */ /* 0x040fe200078e00ff */
[----:B------:R-:W-:Y:S01]  /*33f0*/  SHF.R.S32.HI R22, RZ, 0x3, R0 ;  /* 0x00000003ff167819 */ /* 0x000fe20000011400 */
[----:B------:R-:W-:Y:S01]  /*3400*/  IMAD.SHL.U32 R18, R0, 0x8, RZ ;  /* 0x0000000800127824 */ /* 0x000fe200078e00ff */
[----:B------:R-:W-:Y:S01]  /*3410*/  LOP3.LUT R2, R3, 0x1b8, RZ, 0xc0, !PT ;  /* 0x000001b803027812 */ /* 0x000fe200078ec0ff */
[----:B------:R-:W-:Y:S01]  /*3420*/  FMUL R89, R24, 0.25 ;  /* 0x3e80000018597820 */ /* 0x000fe20000400000 */
[----:B------:R-:W-:Y:S01]  /*3430*/  SHF.R.U32.HI R21, RZ, 0x1, R15 ;  /* 0x00000001ff157819 */ /* 0x000fe2000001160f */
[----:B------:R-:W0:Y:S01]  /*3440*/  LDC R74, c[0x0][0x278] ;  /* 0x00009e00ff4a7b82 */ /* 0x000e220000000800 */
[----:B------:R-:W-:Y:S01]  /*3450*/  LOP3.LUT R17, R2, 0x40, R17, 0xf8, !PT ;  /* 0x0000004002117812 */ /* 0x000fe200078ef811 */
[----:B------:R-:W-:Y:S01]  /*3460*/  ULDC.64 UR4, c[0x0][0x270] ;  /* 0x00009c0000047ab9 */ /* 0x000fe20000000a00 */
[----:B------:R-:W-:Y:S01]  /*3470*/  LOP3.LUT R19, R18, 0x380, RZ, 0xc0, !PT ;  /* 0x0000038012137812 */ /* 0x000fe200078ec0ff */
[----:B------:R-:W-:Y:S01]  /*3480*/  UIMAD UR4, UR42, UR4, URZ ;  /* 0x000000042a0472a4 */ /* 0x000fe2000f8e023f */
[----:B------:R-:W-:-:S02]  /*3490*/  SGXT R2, R20, 0x1 ;  /* 0x000000011402781a */ /* 0x000fc40000000200 */
[----:B------:R-:W-:Y:S01]  /*34a0*/  SHF.R.S32.HI R20, RZ, 0x4, R0 ;  /* 0x00000004ff147819 */ /* 0x000fe20000011400 */
[----:B------:R-:W-:Y:S01]  /*34b0*/  IMAD R19, R16, 0x10, R19 ;  /* 0x0000001010137824 */ /* 0x000fe200078e0213 */
[----:B------:R-:W-:Y:S02]  /*34c0*/  SGXT R18, R22, 0x1 ;  /* 0x000000011612781a */ /* 0x000fe40000000200 */
[----:B------:R-:W-:Y:S02]  /*34d0*/  SGXT R16, R20, 0x1 ;  /* 0x000000011410781a */ /* 0x000fe40000000200 */
[----:B------:R-:W-:Y:S02]  /*34e0*/  LOP3.LUT R21, R21, 0x840, R2, 0x78, !PT ;  /* 0x0000084015157812 */ /* 0x000fe400078e7802 */
[----:B------:R-:W-:Y:S02]  /*34f0*/  LOP3.LUT R2, R18, 0x1008, RZ, 0xc0, !PT ;  /* 0x0000100812027812 */ /* 0x000fe400078ec0ff */
[----:B------:R-:W-:Y:S01]  /*3500*/  LOP3.LUT R18, R17, 0x840, R16, 0x78, !PT ;  /* 0x0000084011127812 */ /* 0x000fe200078e7810 */
[----:B------:R-:W-:Y:S01]  /*3510*/  FMUL R16, R51, 0.25 ;  /* 0x3e80000033107820 */ /* 0x000fe20000400000 */
[----:B------:R-:W-:-:S02]  /*3520*/  FSETP.GT.AND P0, PT, |R124|, 8.50705917302346158658e+37, PT ;  /* 0x7e8000007c00780b */ /* 0x000fc40003f04200 */
[----:B------:R-:W-:Y:S01]  /*3530*/  LEA R20, R14, UR43, 0x3 ;  /* 0x0000002b0e147c11 */ /* 0x000fe2000f8e18ff */
[----:B------:R-:W-:Y:S01]  /*3540*/  FMUL R14, R55, 0.25 ;  /* 0x3e800000370e7820 */ /* 0x000fe20000400000 */
[----:B------:R-:W-:Y:S01]  /*3550*/  LOP3.LUT R17, R3, 0xc0, RZ, 0xc0, !PT ;  /* 0x000000c003117812 */ /* 0x000fe200078ec0ff */
[----:B------:R-:W-:Y:S01]  /*3560*/  FMUL R3, R54, 0.25 ;  /* 0x3e80000036037820 */ /* 0x000fe20000400000 */
[----:B------:R-:W-:Y:S01]  /*3570*/  FSEL R51, R16, R51, P0 ;  /* 0x0000003310337208 */ /* 0x000fe20000000000 */
        /* <DEDUP_REMOVED lines=12> */
[----:B------:R-:W-:-:S02]  /*3640*/  IMAD.IADD R91, R17, 0x1, R20 ;  /* 0x00000001115b7824 */ /* 0x000fc400078e0214 */
[----:B------:R-:W-:Y:S01]  /*3650*/  FMUL R16, R27, 0.25 ;  /* 0x3e8000001b107820 */ /* 0x000fe20000400000 */
[----:B------:R-:W-:Y:S01]  /*3660*/  FMUL R17, R46, 0.25 ;  /* 0x3e8000002e117820 */ /* 0x000fe20000400000 */
[----:B------:R-:W-:Y:S01]  /*3670*/  FSEL R67, R14, R39, P0 ;  /* 0x000000270e437208 */ /* 0x000fe20000000000 */
[----:B------:R-:W-:Y:S01]  /*3680*/  FMUL R14, R53, 0.25 ;  /* 0x3e800000350e7820 */ /* 0x000fe20000400000 */
[----:B------:R-:W-:Y:S01]  /*3690*/  FSEL R69, R3, R38, P0 ;  /* 0x0000002603457208 */ /* 0x000fe20000000000 */
[----:B------:R-:W-:Y:S01]  /*36a0*/  FMUL R3, R52, 0.25 ;  /* 0x3e80000034037820 */ /* 0x000fe20000400000 */
[----:B------:R-:W-:Y:S01]  /*36b0*/  FSETP.GT.AND P1, PT, |R122|, 8.50705917302346158658e+37, PT ;  /* 0x7e8000007a00780b */ /* 0x000fe20003f24200 */
[----:B------:R-:W-:Y:S01]  /*36c0*/  IMAD R15, R15, 0x8, R18 ;  /* 0x000000080f0f7824 */ /* 0x000fe200078e0212 */
        /* <DEDUP_REMOVED lines=8> */
[----:B------:R-:W-:Y:S01]  /*3750*/  FMUL R3, R48, 0.25 ;  /* 0x3e80000030037820 */ /* 0x000fe20000400000 */
[----:B------:R-:W-:Y:S01]  /*3760*/  FSEL R45, R16, R45, P1 ;  /* 0x0000002d102d7208 */ /* 0x000fe20000800000 */
[----:B------:R-:W-:Y:S01]  /*3770*/  FMUL R16, R33, 0.25 ;  /* 0x3e80000021107820 */ /* 0x000fe20000400000 */
[----:B------:R-:W-:Y:S01]  /*3780*/  FSEL R75, R17, R34, P0 ;  /* 0x00000022114b7208 */ /* 0x000fe20000000000 */
[----:B------:R-:W-:Y:S01]  /*3790*/  FMUL R17, R30, 0.25 ;  /* 0x3e8000001e117820 */ /* 0x000fe20000400000 */
[----:B------:R-:W-:Y:S01]  /*37a0*/  IADD3 R2, R2, R21, R19 ;  /* 0x0000001502027210 */ /* 0x000fe20007ffe013 */
        /* <DEDUP_REMOVED lines=8> */
[----:B------:R-:W-:Y:S01]  /*3830*/  FMUL R16, R122, 8388608 ;  /* 0x4b0000007a107820 */ /* 0x000fe20000400000 */
[----:B------:R-:W-:Y:S01]  /*3840*/  FSEL R81, R17, R30, P0 ;  /* 0x0000001e11517208 */ /* 0x000fe20000000000 */
[----:B------:R-:W-:Y:S01]  /*3850*/  FMUL R17, R44, 0.25 ;  /* 0x3e8000002c117820 */ /* 0x000fe20000400000 */
[----:B------:R-:W-:Y:S01]  /*3860*/  FSETP.GEU.AND P2, PT, R122, 1.175494350822287508e-38, PT ;  /* 0x008000007a00780b */ /* 0x000fe20003f4e000 */
[----:B------:R-:W-:Y:S01]  /*3870*/  FMUL R20, R25, 0.25 ;  /* 0x3e80000019147820 */ /* 0x000fe20000400000 */
[----:B------:R-:W-:Y:S01]  /*3880*/  FSEL R65, R19, R42, P0 ;  /* 0x0000002a13417208 */ /* 0x000fe20000000000 */
[----:B------:R-:W-:Y:S01]  /*3890*/  FMUL R19, R26, 0.25 ;  /* 0x3e8000001a137820 */ /* 0x000fe20000400000 */
[----:B------:R-:W-:Y:S01]  /*38a0*/  FSEL R37, R14, R37, P1 ;  /* 0x000000250e257208 */ /* 0x000fe20000800000 */
[----:B------:R-:W-:Y:S01]  /*38b0*/  FMUL R14, R124, 8388608 ;  /* 0x4b0000007c0e7820 */ /* 0x000fe20000400000 */
[----:B------:R-:W-:Y:S01]  /*38c0*/  FSEL R39, R3, R40, P1 ;  /* 0x0000002803277208 */ /* 0x000fe20000800000 */
[----:B------:R-:W-:Y:S01]  /*38d0*/  FMUL R3, R28, 0.25 ;  /* 0x3e8000001c037820 */ /* 0x000fe20000400000 */
[----:B------:R-:W-:-:S02]  /*38e0*/  FSETP.GEU.AND P3, PT, R124, 1.175494350822287508e-38, PT ;  /* 0x008000007c00780b */ /* 0x000fc40003f6e000 */
[----:B------:R-:W-:Y:S02]  /*38f0*/  FSEL R16, R16, R122, !P2 ;  /* 0x0000007a10107208 */ /* 0x000fe40005000000 */
[----:B------:R-:W-:Y:S01]  /*3900*/  FSEL R35, R17, R44, P1 ;  /* 0x0000002c11237208 */ /* 0x000fe20000800000 */
[----:B------:R-:W-:Y:S01]  /*3910*/  FMUL R17, R36, 0.25 ;  /* 0x3e80000024117820 */ /* 0x000fe20000400000 */
[----:B------:R-:W-:Y:S01]  /*3920*/  FSEL R87, R19, R26, P0 ;  /* 0x0000001a13577208 */ /* 0x000fe20000000000 */
[----:B------:R-:W-:Y:S01]  /*3930*/  FMUL R19, R32, 0.25 ;  /* 0x3e80000020137820 */ /* 0x000fe20000400000 */
[----:B------:R-:W-:Y:S02]  /*3940*/  FSEL R14, R14, R124, !P3 ;  /* 0x0000007c0e0e7208 */ /* 0x000fe40005800000 */
[C---:B------:R-:W-:Y:S01]  /*3950*/  FSETP.GEU.AND P4, PT, |R124|.reuse, 1.175494350822287508e-38, PT ;  /* 0x008000007c00780b */ /* 0x040fe20003f8e200 */
[----:B------:R-:W-:Y:S01]  /*3960*/  @P0 FMUL R124, R124, 0.25 ;  /* 0x3e8000007c7c0820 */ /* 0x000fe20000400000 */
[----:B------:R-:W-:Y:S01]  /*3970*/  FSEL R83, R3, R28, P1 ;  /* 0x0000001c03537208 */ /* 0x000fe20000800000 */
[----:B------:R-:W-:Y:S01]  /*3980*/  VIADD R3, R16, 0xc0cafb0d ;  /* 0xc0cafb0d10037836 */ /* 0x000fe20000000000 */
[----:B------:R-:W-:Y:S01]  /*3990*/  FSEL R41, R18, R41, P1 ;  /* 0x0000002912297208 */ /* 0x000fe20000800000 */
[----:B------:R-:W-:Y:S01]  /*39a0*/  FMUL R18, R29, 0.25 ;  /* 0x3e8000001d127820 */ /* 0x000fe20000400000 */
[----:B------:R-:W-:Y:S01]  /*39b0*/  FSEL R71, R17, R36, P1 ;  /* 0x0000002411477208 */ /* 0x000fe20000800000 */
[----:B------:R-:W-:Y:S01]  /*39c0*/  VIADD R17, R14, 0xc0cafb0d ;  /* 0xc0cafb0d0e117836 */ /* 0x000fe20000000000 */
[----:B------:R-:W-:-:S02]  /*39d0*/  FSEL R77, R19, R32, P1 ;  /* 0x00000020134d7208 */ /* 0x000fc40000800000 */
[----:B------:R-:W-:Y:S02]  /*39e0*/  LOP3.LUT R19, R3, 0xff800000, RZ, 0xc0, !PT ;  /* 0xff80000003137812 */ /* 0x000fe400078ec0ff */
[----:B------:R-:W-:Y:S01]  /*39f0*/  FSEL R29, R18, R29, P1 ;  /* 0x0000001d121d7208 */ /* 0x000fe20000800000 */
[----:B------:R-:W-:Y:S01]  /*3a00*/  @!P4 FMUL R124, R124, 16777216 ;  /* 0x4b8000007c7cc820 */ /* 0x000fe20000400000 */
[----:B------:R-:W-:Y:S01]  /*3a10*/  LOP3.LUT R21, R17, 0xff800000, RZ, 0xc0, !PT ;  /* 0xff80000011157812 */ /* 0x000fe200078ec0ff */
[----:B------:R-:W-:Y:S01]  /*3a20*/  @!P4 FMUL R55, R55, 16777216 ;  /* 0x4b8000003737c820 */ /* 0x000fe20000400000 */
[----:B------:R-:W-:Y:S01]  /*3a30*/  FSEL R17, RZ, -23, P2 ;  /* 0xc1b80000ff117808 */ /* 0x000fe20001000000 */
[----:B------:R-:W-:Y:S01]  /*3a40*/  @!P4 FMUL R57, R57, 16777216 ;  /* 0x4b8000003939c820 */ /* 0x000fe20000400000 */
[----:B------:R-:W-:Y:S01]  /*3a50*/  I2FP.F32.S32 R18, R19 ;  /* 0x0000001300127245 */ /* 0x000fe20000201400 */
[----:B------:R-:W-:Y:S01]  /*3a60*/  @!P4 FMUL R51, R51, 16777216 ;  /* 0x4b8000003333c820 */ /* 0x000fe20000400000 */
[C---:B------:R-:W-:Y:S01]  /*3a70*/  FSETP.GEU.AND P0, PT, |R122|.reuse, 1.175494350822287508e-38, PT ;  /* 0x008000007a00780b */ /* 0x040fe20003f0e200 */
[----:B------:R-:W-:Y:S01]  /*3a80*/  @P1 FMUL R122, R122, 0.25 ;  /* 0x3e8000007a7a1820 */ /* 0x000fe20000400000 */
[----:B------:R-:W-:Y:S01]  /*3a90*/  LOP3.LUT R22, R0, 0x8, RZ, 0xc0, !PT ;  /* 0x0000000800167812 */ /* 0x000fe200078ec0ff */
[----:B------:R-:W-:Y:S01]  /*3aa0*/  FFMA.FTZ R17, R18, 1.1920928955078125e-07, R17 ;  /* 0x3400000012117823 */ /* 0x000fe20000010011 */
[----:B------:R-:W-:Y:S01]  /*3ab0*/  @!P4 FMUL R59, R59, 16777216 ;  /* 0x4b8000003b3bc820 */ /* 0x000fe20000400000 */
[----:B------:R-:W1:Y:S01]  /*3ac0*/  MUFU.RCP R18, R124 ;  /* 0x0000007c00127308 */ /* 0x000e620000001000 */
[----:B------:R-:W-:Y:S01]  /*3ad0*/  @!P4 FMUL R47, R47, 16777216 ;  /* 0x4b8000002f2fc820 */ /* 0x000fe20000400000 */
        /* <DEDUP_REMOVED lines=12> */
[----:B------:R-:W-:Y:S01]  /*3ba0*/  LEA.HI R3, R22, R91, RZ, 0x1f ;  /* 0x0000005b16037211 */ /* 0x000fe200078ff8ff */
[----:B------:R-:W-:Y:S01]  /*3bb0*/  @!P0 FMUL R53, R53, 16777216 ;  /* 0x4b80000035358820 */ /* 0x000fe20000400000 */
[----:B------:R-:W-:Y:S01]  /*3bc0*/  FSEL R25, R20, R25, P1 ;  /* 0x0000001914197208 */ /* 0x000fe20000800000 */
[C---:B-1----:R-:W-:Y:S01]  /*3bd0*/  FMUL R55, R18.reuse, R55 ;  /* 0x0000003712377220 */ /* 0x042fe20000400000 */
[C---:B------:R-:W-:Y:S01]  /*3be0*/  FMUL R22, R18.reuse, R57 ;  /* 0x0000003912167220 */ /* 0x040fe20000400000 */
        /* <DEDUP_REMOVED lines=13> */
[----:B------:R-:W-:Y:S01]  /*3cc0*/  FMUL R48, R18, R87 ;  /* 0x0000005712307220 */ /* 0x000fe20000400000 */
[----:B------:R-:W-:Y:S01]  /*3cd0*/  FSEL R89, R89, R24, P1 ;  /* 0x0000001859597208 */ /* 0x000fe20000800000 */
        /* <DEDUP_REMOVED lines=16> */
[----:B------:R-:W-:Y:S01]  /*3de0*/  FSEL R20, RZ, -23, P3 ;  /* 0xc1b80000ff147808 */ /* 0x000fe20001800000 */
        /* <DEDUP_REMOVED lines=16> */
[----:B------:R-:W-:Y:S01]  /*3ef0*/  F2FP.SATFINITE.E4M3.F32.PACK_AB_MERGE_C R25, R25, R50, RZ ;  /* 0x000000321919723e */ /* 0x000fe200048070ff */
[----:B------:R-:W-:Y:S01]  /*3f00*/  BAR.SYNC.DEFER_BLOCKING 0x0 ;  /* 0x0000000000007b1d */ /* 0x000fe20000010000 */
[----:B------:R-:W-:Y:S01]  /*3f10*/  F2FP.SATFINITE.E4M3.F32.PACK_AB_MERGE_C R29, R29, R46, RZ ;  /* 0x0000002e1d1d723e */ /* 0x000fe200048070ff */
[----:B------:R-:W-:Y:S01]  /*3f20*/  IMAD.IADD R19, R16, 0x1, -R19 ;  /* 0x0000000110137824 */ /* 0x000fe200078e0a13 */
[----:B------:R-:W-:Y:S01]  /*3f30*/  F2FP.SATFINITE.E4M3.F32.PACK_AB_MERGE_C R18, R33, R18, RZ ;  /* 0x000000122112723e */ /* 0x000fe200048070ff */
[----:B0-----:R-:W-:Y:S01]  /*3f40*/  IMAD R69, R12, R74, RZ ;  /* 0x0000004a0c457224 */ /* 0x001fe200078e02ff */
[----:B------:R-:W-:Y:S01]  /*3f50*/  I2FP.F32.S32 R23, R21 ;  /* 0x0000001500177245 */ /* 0x000fe20000201400 */
[----:B------:R-:W-:Y:S01]  /*3f60*/  FADD R19, R19, -1 ;  /* 0xbf80000013137421 */ /* 0x000fe20000000000 */
[----:B------:R-:W-:Y:S01]  /*3f70*/  F2FP.SATFINITE.E4M3.F32.PACK_AB_MERGE_C R37, R37, R40, RZ ;  /* 0x000000282525723e */ /* 0x000fe200048070ff */
[----:B------:R-:W-:Y:S01]  /*3f80*/  IMAD.IADD R21, R14, 0x1, -R21 ;  /* 0x000000010e157824 */ /* 0x000fe200078e0a15 */
[----:B------:R-:W-:Y:S01]  /*3f90*/  LOP3.LUT R40, R29, 0xffff, RZ, 0xc0, !PT ;  /* 0x0000ffff1d287812 */ /* 0x000fe200078ec0ff */
[----:B------:R-:W-:Y:S01]  /*3fa0*/  FFMA.FTZ R20, R23, 1.1920928955078125e-07, R20 ;  /* 0x3400000017147823 */ /* 0x000fe20000010014 */
[----:B------:R-:W-:Y:S01]  /*3fb0*/  F2FP.SATFINITE.E4M3.F32.PACK_AB_MERGE_C R36, R41, R36, RZ ;  /* 0x000000242924723e */ /* 0x000fe200048070ff */
[----:B------:R-:W-:Y:S01]  /*3fc0*/  FADD R21, R21, -1 ;  /* 0xbf80000015157421 */ /* 0x000fe20000000000 */
[----:B------:R-:W-:Y:S01]  /*3fd0*/  F2FP.SATFINITE.E4M3.F32.PACK_AB_MERGE_C R32, R45, R32, RZ ;  /* 0x000000202d20723e */ /* 0x000fe200048070ff */
[----:B------:R-:W0:Y:S01]  /*3fe0*/  LDC.64 R70, c[0x0][0x228] ;  /* 0x00008a00ff467b82 */ /* 0x000e220000000a00 */
[----:B------:R-:W-:Y:S01]  /*3ff0*/  F2FP.SATFINITE.E4M3.F32.PACK_AB_MERGE_C R28, R49, R28, RZ ;  /* 0x0000001c311c723e */ /* 0x000fe200048070ff */
[-C--:B------:R-:W-:Y:S01]  /*4000*/  IMAD R75, R13, R74.reuse, RZ ;  /* 0x0000004a0d4b7224 */ /* 0x080fe200078e02ff */
[----:B------:R-:W-:Y:S01]  /*4010*/  LOP3.LUT R27, R25, 0xffff, RZ, 0xc0, !PT ;  /* 0x0000ffff191b7812 */ /* 0x000fe200078ec0ff */
[----:B------:R-:W-:Y:S01]  /*4020*/  IMAD R59, R11, R74, RZ ;  /* 0x0000004a0b3b7224 */ /* 0x000fe200078e02ff */
[----:B------:R-:W-:-:S02]  /*4030*/  LOP3.LUT R29, R18, 0xffff, RZ, 0xc0, !PT ;  /* 0x0000ffff121d7812 */ /* 0x000fc400078ec0ff */
[----:B------:R-:W-:Y:S02]  /*4040*/  F2FP.SATFINITE.E4M3.F32.PACK_AB_MERGE_C R34, R43, R34, RZ ;  /* 0x000000222b22723e */ /* 0x000fe400048070ff */
[----:B------:R-:W-:Y:S02]  /*4050*/  LOP3.LUT R43, R28, 0xffff, RZ, 0xc0, !PT ;  /* 0x0000ffff1c2b7812 */ /* 0x000fe400078ec0ff */
[----:B------:R-:W-:Y:S02]  /*4060*/  LOP3.LUT R39, R36, 0xffff, RZ, 0xc0, !PT ;  /* 0x0000ffff24277812 */ /* 0x000fe400078ec0ff */
[----:B------:R-:W-:Y:S02]  /*4070*/  LOP3.LUT R46, R32, 0xffff, RZ, 0xc0, !PT ;  /* 0x0000ffff202e7812 */ /* 0x000fe400078ec0ff */
[----:B------:R-:W-:Y:S02]  /*4080*/  PRMT R23, R29, 0x3340, R0 ;  /* 0x000033401d177816 */ /* 0x000fe40000000000 */
[----:B------:R-:W-:-:S02]  /*4090*/  PRMT R18, R27, 0x3340, R40 ;  /* 0x000033401b127816 */ /* 0x000fc40000000028 */
[----:B------:R-:W-:Y:S02]  /*40a0*/  F2FP.SATFINITE.E4M3.F32.PACK_AB_MERGE_C R48, R85, R48, RZ ;  /* 0x000000305530723e */ /* 0x000fe400048070ff */
[----:B------:R-:W-:Y:S02]  /*40b0*/  F2FP.SATFINITE.E4M3.F32.PACK_AB_MERGE_C R44, R79, R44, RZ ;  /* 0x0000002c4f2c723e */ /* 0x000fe400048070ff */
[----:B------:R-:W-:Y:S02]  /*40c0*/  F2FP.SATFINITE.E4M3.F32.PACK_AB_MERGE_C R42, R73, R42, RZ ;  /* 0x0000002a492a723e */ /* 0x000fe400048070ff */
[----:B------:R-:W-:Y:S02]  /*40d0*/  F2FP.SATFINITE.E4M3.F32.PACK_AB_MERGE_C R53, R53, R24, RZ ;  /* 0x000000183535723e */ /* 0x000fe400048070ff */
[----:B------:R-:W-:Y:S02]  /*40e0*/  PRMT R25, R43, 0x3340, R0 ;  /* 0x000033402b197816 */ /* 0x000fe40000000000 */
[----:B------:R-:W-:-:S02]  /*40f0*/  PRMT R24, R39, 0x3340, R46 ;  /* 0x0000334027187816 */ /* 0x000fc4000000002e */
[----:B------:R-:W-:Y:S02]  /*4100*/  PRMT R28, R18, 0x5410, R23 ;  /* 0x00005410121c7816 */ /* 0x000fe40000000017 */
[----:B------:R-:W-:Y:S02]  /*4110*/  F2FP.SATFINITE.E4M3.F32.PACK_AB_MERGE_C R55, R55, R22, RZ ;  /* 0x000000163737723e */ /* 0x000fe400048070ff */
[----:B------:R-:W-:Y:S02]  /*4120*/  LOP3.LUT R48, R48, 0xffff, RZ, 0xc0, !PT ;  /* 0x0000ffff30307812 */ /* 0x000fe400078ec0ff */
[----:B------:R-:W-:Y:S02]  /*4130*/  LOP3.LUT R31, R44, 0xffff, RZ, 0xc0, !PT ;  /* 0x0000ffff2c1f7812 */ /* 0x000fe400078ec0ff */
[----:B------:R-:W-:Y:S02]  /*4140*/  LOP3.LUT R33, R42, 0xffff, RZ, 0xc0, !PT ;  /* 0x0000ffff2a217812 */ /* 0x000fe400078ec0ff */
[----:B------:R-:W-:-:S02]  /*4150*/  SHF.R.U32.HI R23, RZ, 0x8, R29 ;  /* 0x00000008ff177819 */ /* 0x000fc4000001161d */
[----:B------:R-:W-:Y:S02]  /*4160*/  SHF.R.U32.HI R18, RZ, 0x8, R27 ;  /* 0x00000008ff127819 */ /* 0x000fe4000001161b */
[----:B------:R-:W-:Y:S02]  /*4170*/  SHF.R.U32.HI R22, RZ, 0x8, R40 ;  /* 0x00000008ff167819 */ /* 0x000fe40000011628 */
[----:B------:R-:W-:Y:S02]  /*4180*/  F2FP.SATFINITE.E4M3.F32.PACK_AB_MERGE_C R30, R47, R30, RZ ;  /* 0x0000001e2f1e723e */ /* 0x000fe400048070ff */
[----:B------:R-:W-:Y:S02]  /*4190*/  PRMT R32, R24, 0x5410, R25 ;  /* 0x0000541018207816 */ /* 0x000fe40000000019 */
[----:B------:R-:W-:Y:S02]  /*41a0*/  PRMT R27, R33, 0x3340, R0 ;  /* 0x00003340211b7816 */ /* 0x000fe40000000000 */
[----:B------:R-:W-:-:S02]  /*41b0*/  PRMT R24, R48, 0x3340, R31 ;  /* 0x0000334030187816 */ /* 0x000fc4000000001f */
[----:B------:R-:W-:Y:S02]  /*41c0*/  LOP3.LUT R23, R23, 0xffff, RZ, 0xc0, !PT ;  /* 0x0000ffff17177812 */ /* 0x000fe400078ec0ff */
[----:B------:R-:W-:Y:S02]  /*41d0*/  LOP3.LUT R22, R22, 0xffff, RZ, 0xc0, !PT ;  /* 0x0000ffff16167812 */ /* 0x000fe400078ec0ff */
[----:B------:R-:W-:Y:S02]  /*41e0*/  LOP3.LUT R25, R18, 0xffff, RZ, 0xc0, !PT ;  /* 0x0000ffff12197812 */ /* 0x000fe400078ec0ff */
[----:B------:R-:W-:Y:S02]  /*41f0*/  LOP3.LUT R42, R30, 0xffff, RZ, 0xc0, !PT ;  /* 0x0000ffff1e2a7812 */ /* 0x000fe400078ec0ff */
[----:B------:R-:W-:Y:S02]  /*4200*/  PRMT R35, R24, 0x5410, R27 ;  /* 0x0000541018237816 */ /* 0x000fe4000000001b */
[----:B------:R-:W-:Y:S01]  /*4210*/  PRMT R30, R23, 0x3340, R0 ;  /* 0x00003340171e7816 */ /* 0x000fe20000000000 */
[----:B------:R-:W-:Y:S01]  /*4220*/  IMAD R23, R5, R74, RZ ;  /* 0x0000004a05177224 */ /* 0x000fe200078e02ff */
[----:B------:R-:W-:-:S02]  /*4230*/  PRMT R27, R25, 0x3340, R22 ;  /* 0x00003340191b7816 */ /* 0x000fc40000000016 */
[----:B------:R-:W-:Y:S01]  /*4240*/  F2FP.SATFINITE.E4M3.F32.PACK_AB_MERGE_C R26, R51, R26, RZ ;  /* 0x0000001a331a723e */ /* 0x000fe200048070ff */
[----:B------:R-:W-:Y:S01]  /*4250*/  IMAD R51, R10, R74, RZ ;  /* 0x0000004a0a337224 */ /* 0x000fe200078e02ff */
[----:B------:R-:W-:Y:S02]  /*4260*/  SHF.R.U32.HI R5, RZ, 0x8, R48 ;  /* 0x00000008ff057819 */ /* 0x000fe40000011630 */
[----:B------:R-:W-:Y:S02]  /*4270*/  SHF.R.U32.HI R18, RZ, 0x8, R31 ;  /* 0x00000008ff127819 */ /* 0x000fe4000001161f */
[----:B------:R-:W-:Y:S02]  /*4280*/  SHF.R.U32.HI R22, RZ, 0x8, R33 ;  /* 0x00000008ff167819 */ /* 0x000fe40000011621 */
[----:B------:R-:W-:Y:S02]  /*4290*/  LOP3.LUT R41, R34, 0xffff, RZ, 0xc0, !PT ;  /* 0x0000ffff22297812 */ /* 0x000fe400078ec0ff */
[----:B------:R-:W-:-:S02]  /*42a0*/  LOP3.LUT R45, R26, 0xffff, RZ, 0xc0, !PT ;  /* 0x0000ffff1a2d7812 */ /* 0x000fc400078ec0ff */
[----:B------:R-:W-:Y:S02]  /*42b0*/  LOP3.LUT R18, R18, 0xffff, RZ, 0xc0, !PT ;  /* 0x0000ffff12127812 */ /* 0x000fe400078ec0ff */
[----:B------:R-:W-:Y:S02]  /*42c0*/  LOP3.LUT R5, R5, 0xffff, RZ, 0xc0, !PT ;  /* 0x0000ffff05057812 */ /* 0x000fe400078ec0ff */
[----:B------:R-:W-:Y:S02]  /*42d0*/  LOP3.LUT R22, R22, 0xffff, RZ, 0xc0, !PT ;  /* 0x0000ffff16167812 */ /* 0x000fe400078ec0ff */
[----:B------:R-:W-:Y:S02]  /*42e0*/  PRMT R29, R45, 0x3340, R0 ;  /* 0x000033402d1d7816 */ /* 0x000fe40000000000 */
[----:B------:R-:W-:Y:S02]  /*42f0*/  PRMT R26, R41, 0x3340, R42 ;  /* 0x00003340291a7816 */ /* 0x000fe4000000002a */
[----:B------:R-:W-:-:S02]  /*4300*/  PRMT R33, R5, 0x3340, R18 ;  /* 0x0000334005217816 */ /* 0x000fc40000000012 */
[----:B------:R-:W-:Y:S02]  /*4310*/  PRMT R34, R22, 0x3340, R1 ;  /* 0x0000334016227816 */ /* 0x000fe40000000001 */
[----:B------:R-:W-:Y:S02]  /*4320*/  SHF.R.U32.HI R18, RZ, 0x8, R42 ;  /* 0x00000008ff127819 */ /* 0x000fe4000001162a */
[----:B------:R-:W-:Y:S02]  /*4330*/  SHF.R.U32.HI R5, RZ, 0x8, R41 ;  /* 0x00000008ff057819 */ /* 0x000fe40000011629 */
[----:B------:R-:W-:Y:S02]  /*4340*/  SHF.R.U32.HI R22, RZ, 0x8, R45 ;  /* 0x00000008ff167819 */ /* 0x000fe4000001162d */
[----:B------:R-:W-:Y:S02]  /*4350*/  SHF.R.U32.HI R24, RZ, 0x8, R39 ;  /* 0x00000008ff187819 */ /* 0x000fe40000011627 */
[----:B------:R-:W-:-:S02]  /*4360*/  SHF.R.U32.HI R25, RZ, 0x8, R46 ;  /* 0x00000008ff197819 */ /* 0x000fc4000001162e */
[----:B------:R-:W-:Y:S02]  /*4370*/  PRMT R36, R26, 0x5410, R29 ;  /* 0x000054101a247816 */ /* 0x000fe4000000001d */
[----:B------:R-:W-:Y:S02]  /*4380*/  SHF.R.U32.HI R26, RZ, 0x8, R43 ;  /* 0x00000008ff1a7819 */ /* 0x000fe4000001162b */
[----:B------:R-:W-:Y:S02]  /*4390*/  LOP3.LUT R18, R18, 0xffff, RZ, 0xc0, !PT ;  /* 0x0000ffff12127812 */ /* 0x000fe400078ec0ff */
[----:B------:R-:W-:Y:S02]  /*43a0*/  LOP3.LUT R5, R5, 0xffff, RZ, 0xc0, !PT ;  /* 0x0000ffff05057812 */ /* 0x000fe400078ec0ff */
[----:B------:R-:W-:Y:S02]  /*43b0*/  LOP3.LUT R22, R22, 0xffff, RZ, 0xc0, !PT ;  /* 0x0000ffff16167812 */ /* 0x000fe400078ec0ff */
[----:B------:R-:W-:-:S02]  /*43c0*/  LOP3.LUT R25, R25, 0xffff, RZ, 0xc0, !PT ;  /* 0x0000ffff19197812 */ /* 0x000fc400078ec0ff */
[----:B------:R-:W-:Y:S02]  /*43d0*/  LOP3.LUT R24, R24, 0xffff, RZ, 0xc0, !PT ;  /* 0x0000ffff18187812 */ /* 0x000fe400078ec0ff */
[----:B------:R-:W-:Y:S02]  /*43e0*/  LOP3.LUT R29, R26, 0xffff, RZ, 0xc0, !PT ;  /* 0x0000ffff1a1d7812 */ /* 0x000fe400078ec0ff */
[----:B------:R-:W-:Y:S02]  /*43f0*/  PRMT R18, R5, 0x3340, R18 ;  /* 0x0000334005127816 */ /* 0x000fe40000000012 */
[----:B------:R-:W-:Y:S01]  /*4400*/  PRMT R39, R22, 0x3340, R1 ;  /* 0x0000334016277816 */ /* 0x000fe20000000001 */
[----:B------:R-:W-:Y:S01]  /*4410*/  IMAD.MOV.U32 R22, RZ, RZ, 0x3dc6b27f ;  /* 0x3dc6b27fff167424 */ /* 0x000fe200078e00ff */
[----:B------:R-:W-:Y:S01]  /*4420*/  PRMT R26, R24, 0x3340, R25 ;  /* 0x00003340181a7816 */ /* 0x000fe20000000019 */
[----:B------:R-:W-:Y:S01]  /*4430*/  IMAD R24, R74, 0x4, R23 ;  /* 0x000000044a187824 */ /* 0x000fe200078e0217 */
[----:B------:R-:W-:-:S02]  /*4440*/  LOP3.LUT R53, R53, 0xffff, RZ, 0xc0, !PT ;  /* 0x0000ffff35357812 */ /* 0x000fc400078ec0ff */
[----:B------:R-:W-:Y:S01]  /*4450*/  PRMT R40, R18, 0x5410, R39 ;  /* 0x0000541012287816 */ /* 0x000fe20000000027 */
[----:B------:R-:W-:Y:S01]  /*4460*/  FFMA.FTZ R18, R19, R22, -0.16845393180847167969 ;  /* 0xbe2c7f3013127423 */ /* 0x000fe20000010016 */
[----:B------:R-:W-:Y:S01]  /*4470*/  PRMT R31, R29, 0x3340, R0 ;  /* 0x000033401d1f7816 */ /* 0x000fe20000000000 */
[----:B------:R-:W-:Y:S01]  /*4480*/  IMAD R25, R74, 0x4, R24 ;  /* 0x000000044a197824 */ /* 0x000fe200078e0218 */
[----:B------:R-:W-:Y:S01]  /*4490*/  LOP3.LUT R37, R37, 0xffff, RZ, 0xc0, !PT ;  /* 0x0000ffff25257812 */ /* 0x000fe200078ec0ff */
[----:B------:R-:W-:Y:S01]  /*44a0*/  FFMA.FTZ R18, R19, R18, 0.1716887056827545166 ;  /* 0x3e2fcf2a13127423 */ /* 0x000fe20000010012 */
[----:B------:R-:W-:Y:S01]  /*44b0*/  PRMT R29, R32, 0x4210, R53 ;  /* 0x00004210201d7816 */ /* 0x000fe20000000035 */
[----:B------:R-:W-:Y:S01]  /*44c0*/  FFMA.FTZ R22, R21, R22, -0.16845393180847167969 ;  /* 0xbe2c7f3015167423 */ /* 0x000fe20000010016 */
[----:B------:R-:W-:Y:S01]  /*44d0*/  PRMT R32, R26, 0x5410, R31 ;  /* 0x000054101a207816 */ /* 0x000fe2000000001f */
[----:B------:R-:W-:Y:S01]  /*44e0*/  IMAD R26, R74, 0x8, R25 ;  /* 0x000000084a1a7824 */ /* 0x000fe200078e0219 */
[----:B------:R-:W-:Y:S01]  /*44f0*/  PRMT R28, R28, 0x4210, R37 ;  /* 0x000042101c1c7816 */ /* 0x000fe20000000025 */
[----:B------:R-:W-:Y:S01]  /*4500*/  FFMA.FTZ R18, R19, R18, -0.17900948226451873779 ;  /* 0xbe374e4313127423 */ /* 0x000fe20000010012 */
[----:B------:R-:W-:Y:S01]  /*4510*/  PRMT R30, R27, 0x5410, R30 ;  /* 0x000054101b1e7816 */ /* 0x000fe2000000001e */
[----:B------:R-:W-:Y:S01]  /*4520*/  IMAD R27, R74, 0x4, R26 ;  /* 0x000000044a1b7824 */ /* 0x000fe200078e021a */
[----:B------:R-:W-:Y:S01]  /*4530*/  F2FP.SATFINITE.E4M3.F32.PACK_AB_MERGE_C R38, R67, R38, RZ ;  /* 0x000000264326723e */ /* 0x000fe200048070ff */
[----:B------:R1:W-:Y:S01]  /*4540*/  STS.64 [R15+UR43], R28 ;  /* 0x0000001c0f007988 */ /* 0x0003e20008000a2b */
[----:B------:R-:W-:Y:S01]  /*4550*/  FFMA.FTZ R18, R19, R18, 0.20512372255325317383 ;  /* 0x3e520bf413127423 */ /* 0x000fe20000010012 */
[----:B------:R-:W-:Y:S01]  /*4560*/  FFMA.FTZ R22, R21, R22, 0.1716887056827545166 ;  /* 0x3e2fcf2a15167423 */ /* 0x000fe20000010016 */
[----:B------:R-:W-:-:S02]  /*4570*/  LOP3.LUT R38, R38, 0xffff, RZ, 0xc0, !PT ;  /* 0x0000ffff26267812 */ /* 0x000fc400078ec0ff */
[----:B------:R-:W-:Y:S01]  /*4580*/  FFMA.FTZ R18, R19, R18, -0.24046532809734344482 ;  /* 0xbe763c8b13127423 */ /* 0x000fe20000010012 */
[----:B------:R-:W-:Y:S01]  /*4590*/  PRMT R5, R33, 0x5410, R34 ;  /* 0x0000541021057816 */ /* 0x000fe20000000022 */
[----:B------:R-:W-:Y:S01]  /*45a0*/  FFMA.FTZ R22, R21, R22, -0.17900948226451873779 ;  /* 0xbe374e4315167423 */ /* 0x000fe20000010016 */
[----:B------:R-:W-:Y:S01]  /*45b0*/  LOP3.LUT R55, R55, 0xffff, RZ, 0xc0, !PT ;  /* 0x0000ffff37377812 */ /* 0x000fe200078ec0ff */
[----:B------:R-:W-:Y:S01]  /*45c0*/  FFMA.FTZ R18, R19, R18, 0.28857114911079406738 ;  /* 0x3e93bf9913127423 */ /* 0x000fe20000010012 */
[----:B------:R-:W-:Y:S01]  /*45d0*/  PRMT R52, R30, 0x5210, R37 ;  /* 0x000052101e347816 */ /* 0x000fe20000000025 */
[----:B------:R-:W-:Y:S01]  /*45e0*/  FFMA.FTZ R22, R21, R22, 0.20512372255325317383 ;  /* 0x3e520bf415167423 */ /* 0x000fe20000010016 */
[----:B-1----:R-:W-:Y:S01]  /*45f0*/  IMAD R28, R74, 0x4, R27 ;  /* 0x000000044a1c7824 */ /* 0x002fe200078e021b */
[----:B------:R-:W-:Y:S01]  /*4600*/  PRMT R53, R32, 0x5210, R53 ;  /* 0x0000521020357816 */ /* 0x000fe20000000035 */
[----:B------:R-:W-:Y:S01]  /*4610*/  FFMA.FTZ R18, R19, R18, -0.36067417263984680176 ;  /* 0xbeb8aa4913127423 */ /* 0x000fe20000010012 */
[----:B------:R-:W-:Y:S01]  /*4620*/  PRMT R34, R35, 0x4210, R38 ;  /* 0x0000421023227816 */ /* 0x000fe20000000026 */
[----:B------:R-:W-:Y:S01]  /*4630*/  IMAD R29, R74, 0x8, R28 ;  /* 0x000000084a1d7824 */ /* 0x000fe200078e021c */
[----:B------:R-:W-:Y:S01]  /*4640*/  LOP3.LUT R30, R15, 0x8, RZ, 0x3c, !PT ;  /* 0x000000080f1e7812 */ /* 0x000fe200078e3cff */
[----:B------:R1:W-:Y:S01]  /*4650*/  STS.64 [R15+UR43+0x200], R52 ;  /* 0x000200340f007988 */ /* 0x0003e20008000a2b */
[----:B------:R-:W-:Y:S01]  /*4660*/  PRMT R35, R36, 0x4210, R55 ;  /* 0x0000421024237816 */ /* 0x000fe20000000037 */
[----:B------:R-:W-:Y:S01]  /*4670*/  IMAD R31, R74, 0x4, R29 ;  /* 0x000000044a1f7824 */ /* 0x000fe200078e021d */
[----:B------:R-:W-:Y:S01]  /*4680*/  PRMT R42, R5, 0x5210, R38 ;  /* 0x00005210052a7816 */ /* 0x000fe20000000026 */
[----:B------:R-:W-:Y:S01]  /*4690*/  FFMA.FTZ R22, R21, R22, -0.24046532809734344482 ;  /* 0xbe763c8b15167423 */ /* 0x000fe20000010016 */
[----:B------:R-:W-:Y:S01]  /*46a0*/  PRMT R43, R40, 0x5210, R55 ;  /* 0x00005210282b7816 */ /* 0x000fe20000000037 */
[C---:B------:R-:W-:Y:S01]  /*46b0*/  IMAD R33, R74.reuse, 0x4, R31 ;  /* 0x000000044a217824 */ /* 0x040fe200078e021f */
[----:B------:R2:W-:Y:S01]  /*46c0*/  STS.64 [R30+UR43+0x1000], R34 ;  /* 0x001000221e007988 */ /* 0x0005e20008000a2b */
[----:B------:R-:W-:Y:S01]  /*46d0*/  FFMA.FTZ R18, R19, R18, 0.48089820146560668945 ;  /* 0x3ef6384a13127423 */ /* 0x000fe20000010012 */
[----:B------:R-:W-:Y:S01]  /*46e0*/  FFMA.FTZ R22, R21, R22, 0.28857114911079406738 ;  /* 0x3e93bf9915167423 */ /* 0x000fe20000010016 */
[C---:B------:R-:W-:Y:S01]  /*46f0*/  IMAD R37, R74.reuse, 0x8, R33 ;  /* 0x000000084a257824 */ /* 0x040fe200078e0221 */
[----:B------:R3:W-:Y:S01]  /*4700*/  STS.64 [R30+UR43+0x1200], R42 ;  /* 0x0012002a1e007988 */ /* 0x0007e20008000a2b */
[----:B------:R-:W-:Y:S01]  /*4710*/  FFMA.FTZ R18, R19, R18, -0.72134751081466674805 ;  /* 0xbf38aa3b13127423 */ /* 0x000fe20000010012 */
[----:B------:R-:W-:Y:S01]  /*4720*/  FFMA.FTZ R22, R21, R22, -0.36067417263984680176 ;  /* 0xbeb8aa4915167423 */ /* 0x000fe20000010016 */
[----:B------:R-:W-:Y:S01]  /*4730*/  IMAD R39, R74, 0x4, R37 ;  /* 0x000000044a277824 */ /* 0x000fe200078e0225 */
[----:B------:R-:W-:Y:S01]  /*4740*/  BAR.SYNC.DEFER_BLOCKING 0x0 ;  /* 0x0000000000007b1d */ /* 0x000fe20000010000 */
[----:B------:R-:W-:Y:S01]  /*4750*/  FMUL R18, R19, R18 ;  /* 0x0000001213127220 */ /* 0x000fe20000400000 */
[----:B------:R-:W-:Y:S01]  /*4760*/  ISETP.GE.U32.AND P1, PT, R16, 0x7f800000, PT ;  /* 0x7f8000001000780c */ /* 0x000fe20003f26070 */
[----:B------:R-:W-:-:S02]  /*4770*/  IMAD R41, R74, 0x4, R39 ;  /* 0x000000044a297824 */ /* 0x000fc400078e0227 */
[----:B------:R-:W-:Y:S01]  /*4780*/  FFMA.FTZ R22, R21, R22, 0.48089820146560668945 ;  /* 0x3ef6384a15167423 */ /* 0x000fe20000010016 */
[----:B------:R-:W-:Y:S01]  /*4790*/  FMUL R18, R19, R18 ;  /* 0x0000001213127220 */ /* 0x000fe20000400000 */
[----:B------:R-:W-:Y:S01]  /*47a0*/  ISETP.GE.U32.AND P2, PT, R14, 0x7f800000, PT ;  /* 0x7f8000000e00780c */ /* 0x000fe20003f46070 */
[----:B------:R-:W-:Y:S02]  /*47b0*/  IMAD R45, R74, 0x8, R41 ;  /* 0x000000084a2d7824 */ /* 0x000fe400078e0229 */
[----:B------:R-:W-:Y:S01]  /*47c0*/  FFMA.FTZ R22, R21, R22, -0.72134751081466674805 ;  /* 0xbf38aa3b15167423 */ /* 0x000fe20000010016 */
[----:B------:R-:W-:Y:S01]  /*47d0*/  FFMA.FTZ R18, R19, 1.4426950216293334961, R18 ;  /* 0x3fb8aa3b13127823 */ /* 0x000fe20000010012 */
[----:B------:R-:W-:Y:S01]  /*47e0*/  LOP3.LUT R78, R2, 0x8, RZ, 0x3c, !PT ;  /* 0x00000008024e7812 */ /* 0x000fe200078e3cff */
[----:B------:R-:W-:Y:S02]  /*47f0*/  IMAD R47, R74, 0x4, R45 ;  /* 0x000000044a2f7824 */ /* 0x000fe400078e022d */
[----:B------:R-:W-:Y:S01]  /*4800*/  FMUL R22, R21, R22 ;  /* 0x0000001615167220 */ /* 0x000fe20000400000 */
[----:B------:R-:W-:Y:S01]  /*4810*/  FADD R5, R17, R18 ;  /* 0x0000001211057221 */ /* 0x000fe20000000000 */
[----:B-1----:R-:W-:Y:S01]  /*4820*/  IMAD R15, R4, UR5, RZ ;  /* 0x00000005040f7c24 */ /* 0x002fe2000f8e02ff */
[----:B------:R-:W-:Y:S01]  /*4830*/  FSETP.NEU.AND P0, PT, R16, RZ, PT ;  /* 0x000000ff1000720b */ /* 0x000fe20003f0d000 */
[----:B------:R-:W-:-:S02]  /*4840*/  IMAD R49, R74, 0x4, R47 ;  /* 0x000000044a317824 */ /* 0x000fc400078e022f */
[----:B------:R-:W-:Y:S01]  /*4850*/  FMUL R22, R21, R22 ;  /* 0x0000001615167220 */ /* 0x000fe20000400000 */
[----:B------:R-:W-:Y:S01]  /*4860*/  @P1 IMAD.MOV.U32 R17, RZ, RZ, 0x7f800000 ;  /* 0x7f800000ff111424 */ /* 0x000fe200078e00ff */
[----:B------:R-:W-:Y:S01]  /*4870*/  USHF.R.S32.HI UR5, URZ, 0x1f, UR4 ;  /* 0x0000001f3f057899 */ /* 0x000fe20008011404 */
[----:B------:R-:W-:Y:S01]  /*4880*/  IMAD R53, R74, 0x8, R49 ;  /* 0x000000084a357824 */ /* 0x000fe200078e0231 */
[----:B0-----:R-:W-:Y:S01]  /*4890*/  IADD3 R70, P3, P4, R15, UR4, R70 ;  /* 0x000000040f467c10 */ /* 0x001fe2000fc7e046 */
[----:B------:R-:W-:Y:S01]  /*48a0*/  @P1 FFMA.FTZ R5, R16, R17, +INF ;  /* 0x7f80000010051423 */ /* 0x000fe20000010011 */
[----:B------:R-:W-:Y:S01]  /*48b0*/  SHF.R.S32.HI R16, RZ, 0x1f, R15 ;  /* 0x0000001fff107819 */ /* 0x000fe2000001140f */
[----:B------:R-:W0:Y:S01]  /*48c0*/  LDS.64 R76, [R2+UR43] ;  /* 0x0000002b024c7984 */ /* 0x000e220008000a00 */
[----:B------:R-:W-:Y:S01]  /*48d0*/  FFMA.FTZ R21, R21, 1.4426950216293334961, R22 ;  /* 0x3fb8aa3b15157823 */ /* 0x000fe20000010016 */
[----:B------:R-:W-:Y:S01]  /*48e0*/  IMAD R15, R6, R74, RZ ;  /* 0x0000004a060f7224 */ /* 0x000fe200078e02ff */
[----:B------:R-:W-:Y:S01]  /*48f0*/  IADD3.X R80, R16, UR5, R71, P3, P4 ;  /* 0x0000000510507c10 */ /* 0x000fe20009fe8447 */
[----:B------:R-:W1:Y:S01]  /*4900*/  LDS.64 R84, [R78+UR43] ;  /* 0x0000002b4e547984 */ /* 0x000e620008000a00 */
[----:B------:R-:W-:-:S02]  /*4910*/  @P2 IMAD.MOV.U32 R17, RZ, RZ, 0x7f800000 ;  /* 0x7f800000ff112424 */ /* 0x000fc400078e00ff */
[----:B------:R-:W-:Y:S01]  /*4920*/  FADD R72, R20, R21 ;  /* 0x0000001514487221 */ /* 0x000fe20000000000 */
[----:B------:R-:W-:Y:S01]  /*4930*/  IMAD R55, R74, 0x4, R53 ;  /* 0x000000044a377824 */ /* 0x000fe200078e0235 */
[----:B------:R-:W-:Y:S01]  /*4940*/  FSETP.NEU.AND P1, PT, R14, RZ, PT ;  /* 0x000000ff0e00720b */ /* 0x000fe20003f2d000 */
[----:B--2---:R-:W-:Y:S02]  /*4950*/  IMAD R35, R8, R74, RZ ;  /* 0x0000004a08237224 */ /* 0x004fe400078e02ff */
[----:B------:R-:W-:Y:S01]  /*4960*/  @P2 FFMA.FTZ R72, R14, R17, +INF ;  /* 0x7f8000000e482423 */ /* 0x000fe20000010011 */
[-C--:B------:R-:W-:Y:S01]  /*4970*/  IADD3 R8, P4, R24, R70.reuse, RZ ;  /* 0x0000004618087210 */ /* 0x080fe20007f9e0ff */
[----:B------:R-:W-:Y:S01]  /*4980*/  IMAD R57, R74, 0x4, R55 ;  /* 0x000000044a397824 */ /* 0x000fe200078e0237 */
[----:B------:R-:W-:Y:S01]  /*4990*/  IADD3 R12, P6, R15, R70, RZ ;  /* 0x000000460f0c7210 */ /* 0x000fe20007fde0ff */
[----:B---3--:R-:W-:Y:S01]  /*49a0*/  IMAD R43, R9, R74, RZ ;  /* 0x0000004a092b7224 */ /* 0x008fe200078e02ff */
[----:B------:R-:W-:Y:S01]  /*49b0*/  IADD3 R6, P2, R23, R70, RZ ;  /* 0x0000004617067210 */ /* 0x000fe20007f5e0ff */
[----:B------:R-:W-:Y:S01]  /*49c0*/  IMAD R21, R7, R74, RZ ;  /* 0x0000004a07157224 */ /* 0x000fe200078e02ff */
[----:B------:R-:W-:Y:S01]  /*49d0*/  IADD3 R14, P5, R26, R70, RZ ;  /* 0x000000461a0e7210 */ /* 0x000fe20007fbe0ff */
[----:B------:R-:W-:Y:S01]  /*49e0*/  IMAD R63, R74, 0x8, R57 ;  /* 0x000000084a3f7824 */ /* 0x000fe200078e0239 */
[-C--:B------:R-:W-:Y:S01]  /*49f0*/  LEA.HI.X.SX32 R9, R24, R80.reuse, 0x1, P4 ;  /* 0x0000005018097211 */ /* 0x080fe200020f0eff */
[----:B------:R-:W-:Y:S01]  /*4a00*/  LDS.64 R82, [R2+UR43+0x400] ;  /* 0x0004002b02527984 */ /* 0x000fe20008000a00 */
[----:B------:R-:W-:Y:S01]  /*4a10*/  LEA.HI.X.SX32 R13, R15, R80, 0x1, P6 ;  /* 0x000000500f0d7211 */ /* 0x000fe200030f0eff */
[C---:B------:R-:W-:Y:S01]  /*4a20*/  IMAD R65, R74.reuse, 0x4, R63 ;  /* 0x000000044a417824 */ /* 0x040fe200078e023f */
[----:B------:R-:W-:Y:S01]  /*4a30*/  IADD3 R10, P3, R25, R70, RZ ;  /* 0x00000046190a7210 */ /* 0x000fe20007f7e0ff */
[----:B------:R-:W2:Y:S01]  /*4a40*/  LDS.64 R92, [R78+UR43+0x400] ;  /* 0x0004002b4e5c7984 */ /* 0x000ea20008000a00 */
[----:B------:R-:W-:Y:S01]  /*4a50*/  LEA.HI.X.SX32 R7, R23, R80, 0x1, P2 ;  /* 0x0000005017077211 */ /* 0x000fe200010f0eff */
[----:B------:R-:W-:Y:S01]  /*4a60*/  IMAD R67, R74, 0x4, R65 ;  /* 0x000000044a437824 */ /* 0x000fe200078e0241 */
[----:B------:R-:W-:Y:S01]  /*4a70*/  IADD3 R18, P4, R28, R70, RZ ;  /* 0x000000461c127210 */ /* 0x000fe20007f9e0ff */
[----:B------:R-:W-:Y:S01]  /*4a80*/  ULDC UR4, c[0x0][0x27c] ;  /* 0x00009f0000047ab9 */ /* 0x000fe20000000800 */
[----:B------:R-:W-:Y:S01]  /*4a90*/  LEA.HI.X.SX32 R15, R26, R80, 0x1, P5 ;  /* 0x000000501a0f7211 */ /* 0x000fe200028f0eff */
[C---:B------:R-:W-:Y:S01]  /*4aa0*/  IMAD R71, R74.reuse, 0x8, R67 ;  /* 0x000000084a477824 */ /* 0x040fe200078e0243 */
[-C--:B------:R-:W-:Y:S01]  /*4ab0*/  IADD3 R16, P2, R27, R70.reuse, RZ ;  /* 0x000000461b107210 */ /* 0x080fe20007f5e0ff */
[----:B------:R-:W-:Y:S01]  /*4ac0*/  UIMAD UR4, UR42, UR4, URZ ;  /* 0x000000042a0472a4 */ /* 0x000fe2000f8e023f */
[----:B------:R-:W-:Y:S01]  /*4ad0*/  IADD3 R24, P5, R31, R70, RZ ;  /* 0x000000461f187210 */ /* 0x000fe20007fbe0ff */
[C---:B------:R-:W-:Y:S01]  /*4ae0*/  IMAD R73, R74.reuse, 0x4, R71 ;  /* 0x000000044a497824 */ /* 0x040fe200078e0247 */
[----:B------:R-:W-:Y:S01]  /*4af0*/  LEA.HI.X.SX32 R11, R25, R80, 0x1, P3 ;  /* 0x00000050190b7211 */ /* 0x000fe200018f0eff */
[----:B------:R-:W-:Y:S01]  /*4b00*/  USHF.L.U32 UR6, UR4, 0x2, URZ ;  /* 0x0000000204067899 */ /* 0x000fe2000800063f */
[----:B------:R-:W-:Y:S01]  /*4b10*/  IADD3 R22, P6, R29, R70, RZ ;  /* 0x000000461d167210 */ /* 0x000fe20007fde0ff */
[----:B------:R-:W-:Y:S01]  /*4b20*/  IMAD R74, R74, 0x4, R73 ;  /* 0x000000044a4a7824 */ /* 0x000fe200078e0249 */
[----:B------:R-:W-:Y:S01]  /*4b30*/  LEA.HI.X.SX32 R19, R28, R80, 0x1, P4 ;  /* 0x000000501c137211 */ /* 0x000fe200020f0eff */
[----:B------:R-:W-:Y:S01]  /*4b40*/  UIMAD.WIDE UR4, UR4, 0x4, URZ ;  /* 0x00000004040478a5 */ /* 0x000fe2000f8e023f */
[----:B------:R-:W-:-:S02]  /*4b50*/  IADD3 R20, P3, R21, R70, RZ ;  /* 0x0000004615147210 */ /* 0x000fc40007f7e0ff */
[----:B------:R-:W-:Y:S02]  /*4b60*/  LEA.HI.X.SX32 R17, R27, R80, 0x1, P2 ;  /* 0x000000501b117211 */ /* 0x000fe400010f0eff */
[----:B------:R-:W-:Y:S02]  /*4b70*/  IADD3 R28, P4, R35, R70, RZ ;  /* 0x00000046231c7210 */ /* 0x000fe40007f9e0ff */
[----:B------:R-:W-:Y:S02]  /*4b80*/  LEA.HI.X.SX32 R25, R31, R80, 0x1, P5 ;  /* 0x000000501f197211 */ /* 0x000fe400028f0eff */
[-C--:B------:R-:W-:Y:S02]  /*4b90*/  IADD3 R26, P2, R33, R70.reuse, RZ ;  /* 0x00000046211a7210 */ /* 0x080fe40007f5e0ff */
[----:B------:R-:W-:Y:S02]  /*4ba0*/  IADD3 R34, P5, R41, R70, RZ ;  /* 0x0000004629227210 */ /* 0x000fe40007fbe0ff */
[----:B------:R-:W-:-:S02]  /*4bb0*/  LEA.HI.X.SX32 R23, R29, R80, 0x1, P6 ;  /* 0x000000501d177211 */ /* 0x000fc400030f0eff */
[----:B------:R-:W-:Y:S02]  /*4bc0*/  LEA.HI.X.SX32 R21, R21, R80, 0x1, P3 ;  /* 0x0000005015157211 */ /* 0x000fe400018f0eff */
[----:B------:R-:W-:Y:S02]  /*4bd0*/  IADD3 R32, P6, R39, R70, RZ ;  /* 0x0000004627207210 */ /* 0x000fe40007fde0ff */
[----:B------:R-:W-:Y:S02]  /*4be0*/  LEA.HI.X.SX32 R29, R35, R80, 0x1, P4 ;  /* 0x00000050231d7211 */ /* 0x000fe400020f0eff */
[----:B------:R-:W-:Y:S02]  /*4bf0*/  IADD3 R30, P3, R37, R70, RZ ;  /* 0x00000046251e7210 */ /* 0x000fe40007f7e0ff */
[----:B------:R-:W-:Y:S02]  /*4c00*/  LEA.HI.X.SX32 R27, R33, R80, 0x1, P2 ;  /* 0x00000050211b7211 */ /* 0x000fe400010f0eff */
[----:B------:R-:W-:-:S02]  /*4c10*/  IADD3 R38, P4, R45, R70, RZ ;  /* 0x000000462d267210 */ /* 0x000fc40007f9e0ff */
[----:B------:R-:W-:Y:S02]  /*4c20*/  LEA.HI.X.SX32 R35, R41, R80, 0x1, P5 ;  /* 0x0000005029237211 */ /* 0x000fe400028f0eff */
[-C--:B------:R-:W-:Y:S02]  /*4c30*/  IADD3 R36, P2, R43, R70.reuse, RZ ;  /* 0x000000462b247210 */ /* 0x080fe40007f5e0ff */
[----:B------:R-:W-:Y:S02]  /*4c40*/  IADD3 R44, P5, R51, R70, RZ ;  /* 0x00000046332c7210 */ /* 0x000fe40007fbe0ff */
[-C--:B------:R-:W-:Y:S02]  /*4c50*/  LEA.HI.X.SX32 R33, R39, R80.reuse, 0x1, P6 ;  /* 0x0000005027217211 */ /* 0x080fe400030f0eff */
[----:B------:R-:W-:Y:S02]  /*4c60*/  LEA.HI.X.SX32 R31, R37, R80, 0x1, P3 ;  /* 0x00000050251f7211 */ /* 0x000fe400018f0eff */
[----:B------:R-:W-:-:S02]  /*4c70*/  IADD3 R42, P6, R49, R70, RZ ;  /* 0x00000046312a7210 */ /* 0x000fc40007fde0ff */
[----:B------:R-:W-:Y:S02]  /*4c80*/  LEA.HI.X.SX32 R39, R45, R80, 0x1, P4 ;  /* 0x000000502d277211 */ /* 0x000fe400020f0eff */
[----:B------:R-:W-:Y:S02]  /*4c90*/  IADD3 R40, P3, R47, R70, RZ ;  /* 0x000000462f287210 */ /* 0x000fe40007f7e0ff */
[----:B------:R-:W-:Y:S02]  /*4ca0*/  LEA.HI.X.SX32 R37, R43, R80, 0x1, P2 ;  /* 0x000000502b257211 */ /* 0x000fe400010f0eff */
[----:B------:R-:W-:Y:S02]  /*4cb0*/  IADD3 R48, P4, R55, R70, RZ ;  /* 0x0000004637307210 */ /* 0x000fe40007f9e0ff */
[----:B------:R-:W-:Y:S02]  /*4cc0*/  LEA.HI.X.SX32 R45, R51, R80, 0x1, P5 ;  /* 0x00000050332d7211 */ /* 0x000fe400028f0eff */
[----:B------:R-:W-:-:S02]  /*4cd0*/  IADD3 R46, P2, R53, R70, RZ ;  /* 0x00000046352e7210 */ /* 0x000fc40007f5e0ff */
[----:B------:R-:W-:Y:S02]  /*4ce0*/  IADD3 R54, P5, R63, R70, RZ ;  /* 0x000000463f367210 */ /* 0x000fe40007fbe0ff */
[-C--:B------:R-:W-:Y:S02]  /*4cf0*/  LEA.HI.X.SX32 R43, R49, R80.reuse, 0x1, P6 ;  /* 0x00000050312b7211 */ /* 0x080fe400030f0eff */
[----:B------:R-:W-:Y:S02]  /*4d00*/  LEA.HI.X.SX32 R41, R47, R80, 0x1, P3 ;  /* 0x000000502f297211 */ /* 0x000fe400018f0eff */
[----:B------:R-:W-:Y:S02]  /*4d10*/  IADD3 R52, P6, R59, R70, RZ ;  /* 0x000000463b347210 */ /* 0x000fe40007fde0ff */
[----:B------:R-:W-:Y:S02]  /*4d20*/  LEA.HI.X.SX32 R49, R55, R80, 0x1, P4 ;  /* 0x0000005037317211 */ /* 0x000fe400020f0eff */
[----:B------:R-:W-:-:S02]  /*4d30*/  IADD3 R50, P3, R57, R70, RZ ;  /* 0x0000004639327210 */ /* 0x000fc40007f7e0ff */
[----:B------:R-:W-:Y:S02]  /*4d40*/  LEA.HI.X.SX32 R47, R53, R80, 0x1, P2 ;  /* 0x00000050352f7211 */ /* 0x000fe400010f0eff */
[----:B------:R-:W-:Y:S02]  /*4d50*/  IADD3 R58, P4, R67, R70, RZ ;  /* 0x00000046433a7210 */ /* 0x000fe40007f9e0ff */
[----:B------:R-:W-:Y:S02]  /*4d60*/  LEA.HI.X.SX32 R55, R63, R80, 0x1, P5 ;  /* 0x000000503f377211 */ /* 0x000fe400028f0eff */
[-C--:B------:R-:W-:Y:S02]  /*4d70*/  IADD3 R56, P2, R65, R70.reuse, RZ ;  /* 0x0000004641387210 */ /* 0x080fe40007f5e0ff */
[----:B------:R-:W-:Y:S02]  /*4d80*/  IADD3 R66, P5, R73, R70, RZ ;  /* 0x0000004649427210 */ /* 0x000fe40007fbe0ff */
[----:B------:R-:W-:-:S02]  /*4d90*/  LEA.HI.X.SX32 R53, R59, R80, 0x1, P6 ;  /* 0x000000503b357211 */ /* 0x000fc400030f0eff */
[-C--:B------:R-:W-:Y:S02]  /*4da0*/  LEA.HI.X.SX32 R51, R57, R80.reuse, 0x1, P3 ;  /* 0x0000005039337211 */ /* 0x080fe400018f0eff */
[-C--:B------:R-:W-:Y:S02]  /*4db0*/  LEA.HI.X.SX32 R59, R67, R80.reuse, 0x1, P4 ;  /* 0x00000050433b7211 */ /* 0x080fe400020f0eff */
[-C--:B------:R-:W-:Y:S02]  /*4dc0*/  LEA.HI.X.SX32 R57, R65, R80.reuse, 0x1, P2 ;  /* 0x0000005041397211 */ /* 0x080fe400010f0eff */
[----:B------:R-:W-:Y:S02]  /*4dd0*/  LEA.HI.X.SX32 R67, R73, R80, 0x1, P5 ;  /* 0x0000005049437211 */ /* 0x000fe400028f0eff */
[-C--:B------:R-:W-:Y:S02]  /*4de0*/  IADD3 R62, P3, R69, R70.reuse, RZ ;  /* 0x00000046453e7210 */ /* 0x080fe40007f7e0ff */
[----:B------:R-:W-:-:S02]  /*4df0*/  IADD3 R64, P6, R71, R70, RZ ;  /* 0x0000004647407210 */ /* 0x000fc40007fde0ff */
[-C--:B------:R-:W-:Y:S02]  /*4e00*/  IADD3 R68, P2, R74, R70.reuse, RZ ;  /* 0x000000464a447210 */ /* 0x080fe40007f5e0ff */
[----:B0-----:R-:W-:Y:S02]  /*4e10*/  PRMT R73, R76, 0x7770, RZ ;  /* 0x000077704c497816 */ /* 0x001fe400000000ff */
[----:B------:R-:W-:Y:S02]  /*4e20*/  IADD3 R70, P4, R75, R70, RZ ;  /* 0x000000464b467210 */ /* 0x000fe40007f9e0ff */
[----:B-1----:R-:W-:Y:S01]  /*4e30*/  PRMT R87, R84, 0x7770, RZ ;  /* 0x0000777054577816 */ /* 0x002fe200000000ff */
[----:B------:R0:W-:Y:S01]  /*4e40*/  STG.E.U8 desc[UR44][R6.64], R73 ;  /* 0x0000004906007986 */ /* 0x0001e2000c10112c */
[----:B------:R-:W-:Y:S02]  /*4e50*/  PRMT R81, R76, 0x7771, RZ ;  /* 0x000077714c517816 */ /* 0x000fe400000000ff */
[----:B------:R-:W-:Y:S01]  /*4e60*/  PRMT R91, R84, 0x7771, RZ ;  /* 0x00007771545b7816 */ /* 0x000fe200000000ff */
[----:B------:R1:W-:Y:S01]  /*4e70*/  STG.E.U8 desc[UR44][R8.64], R87 ;  /* 0x0000005708007986 */ /* 0x0003e2000c10112c */
[----:B------:R-:W-:-:S02]  /*4e80*/  LEA.HI.X.SX32 R65, R71, R80, 0x1, P6 ;  /* 0x0000005047417211 */ /* 0x000fc400030f0eff */
[----:B------:R-:W-:Y:S01]  /*4e90*/  PRMT R79, R76, 0x7772, RZ ;  /* 0x000077724c4f7816 */ /* 0x000fe200000000ff */
[----:B------:R3:W-:Y:S01]  /*4ea0*/  STG.E.U8 desc[UR44][R10.64], R81 ;  /* 0x000000510a007986 */ /* 0x0007e2000c10112c */
[----:B------:R-:W-:Y:S02]  /*4eb0*/  LEA.HI.X.SX32 R71, R75, R80, 0x1, P4 ;  /* 0x000000504b477211 */ /* 0x000fe400020f0eff */
[----:B------:R-:W-:Y:S01]  /*4ec0*/  PRMT R89, R84, 0x7772, RZ ;  /* 0x0000777254597816 */ /* 0x000fe200000000ff */
[----:B------:R4:W-:Y:S01]  /*4ed0*/  STG.E.U8 desc[UR44][R12.64], R91 ;  /* 0x0000005b0c007986 */ /* 0x0009e2000c10112c */
[----:B------:R-:W-:Y:S02]  /*4ee0*/  PRMT R75, R76, 0x7773, RZ ;  /* 0x000077734c4b7816 */ /* 0x000fe400000000ff */
[----:B0-----:R-:W-:Y:S01]  /*4ef0*/  PRMT R73, R77, 0x7770, RZ ;  /* 0x000077704d497816 */ /* 0x001fe200000000ff */
[----:B------:R0:W-:Y:S01]  /*4f00*/  STG.E.U8 desc[UR44][R14.64], R79 ;  /* 0x0000004f0e007986 */ /* 0x0001e2000c10112c */
[----:B-1----:R-:W-:-:S02]  /*4f10*/  PRMT R87, R84, 0x7773, RZ ;  /* 0x0000777354577816 */ /* 0x002fc400000000ff */
[----:B------:R-:W-:Y:S01]  /*4f20*/  PRMT R9, R77, 0x7771, RZ ;  /* 0x000077714d097816 */ /* 0x000fe200000000ff */
[----:B------:R2:W-:Y:S01]  /*4f30*/  STG.E.U8 desc[UR44][R16.64], R89 ;  /* 0x0000005910007986 */ /* 0x0005e2000c10112c */
[----:B---3--:R-:W-:Y:S02]  /*4f40*/  PRMT R11, R85, 0x7770, RZ ;  /* 0x00007770550b7816 */ /* 0x008fe400000000ff */
[----:B------:R-:W-:Y:S01]  /*4f50*/  PRMT R7, R77, 0x7772, RZ ;  /* 0x000077724d077816 */ /* 0x000fe200000000ff */
[----:B------:R1:W-:Y:S01]  /*4f60*/  STG.E.U8 desc[UR44][R18.64], R75 ;  /* 0x0000004b12007986 */ /* 0x0003e2000c10112c */
[----:B----4-:R-:W-:Y:S02]  /*4f70*/  PRMT R13, R85, 0x7772, RZ ;  /* 0x00007772550d7816 */ /* 0x010fe400000000ff */
[----:B------:R-:W-:Y:S01]  /*4f80*/  PRMT R77, R77, 0x7773, RZ ;  /* 0x000077734d4d7816 */ /* 0x000fe200000000ff */
[----:B------:R3:W-:Y:S01]  /*4f90*/  STG.E.U8 desc[UR44][R20.64], R87 ;  /* 0x0000005714007986 */ /* 0x0007e2000c10112c */
[----:B0-----:R-:W-:-:S02]  /*4fa0*/  PRMT R15, R85, 0x7771, RZ ;  /* 0x00007771550f7816 */ /* 0x001fc400000000ff */
[----:B------:R-:W-:Y:S01]  /*4fb0*/  PRMT R85, R85, 0x7773, RZ ;  /* 0x0000777355557816 */ /* 0x000fe200000000ff */
[----:B------:R-:W-:Y:S01]  /*4fc0*/  STG.E.U8 desc[UR44][R22.64], R73 ;  /* 0x0000004916007986 */ /* 0x000fe2000c10112c */
[C---:B--2---:R-:W-:Y:S02]  /*4fd0*/  PRMT R17, R92.reuse, 0x7770, RZ ;  /* 0x000077705c117816 */ /* 0x044fe400000000ff */
[-C--:B------:R-:W-:Y:S01]  /*4fe0*/  LEA.HI.X.SX32 R63, R69, R80.reuse, 0x1, P3 ;  /* 0x00000050453f7211 */ /* 0x080fe200018f0eff */
[----:B------:R0:W-:Y:S01]  /*4ff0*/  STG.E.U8 desc[UR44][R24.64], R11 ;  /* 0x0000000b18007986 */ /* 0x0001e2000c10112c */
[----:B-1----:R-:W-:Y:S02]  /*5000*/  PRMT R19, R92, 0x7773, RZ ;  /* 0x000077735c137816 */ /* 0x002fe400000000ff */
[----:B------:R-:W-:Y:S01]  /*5010*/  LEA.HI.X.SX32 R69, R74, R80, 0x1, P2 ;  /* 0x000000504a457211 */ /* 0x000fe200010f0eff */
[----:B------:R1:W-:Y:S01]  /*5020*/  STG.E.U8 desc[UR44][R26.64], R9 ;  /* 0x000000091a007986 */ /* 0x0003e2000c10112c */
[----:B---3--:R-:W-:-:S02]  /*5030*/  PRMT R21, R92, 0x7772, RZ ;  /* 0x000077725c157816 */ /* 0x008fc400000000ff */
[C---:B------:R-:W-:Y:S01]  /*5040*/  LOP3.LUT P2, RZ, R0.reuse, 0xc0, RZ, 0xc0, !PT ;  /* 0x000000c000ff7812 */ /* 0x040fe2000784c0ff */
[----:B------:R2:W-:Y:S01]  /*5050*/  STG.E.U8 desc[UR44][R28.64], R15 ;  /* 0x0000000f1c007986 */ /* 0x0005e2000c10112c */
[----:B------:R-:W-:Y:S01]  /*5060*/  FSEL R5, R5, -INF , P0 ;  /* 0xff80000005057808 */ /* 0x000fe20000000000 */
[----:B------:R-:W-:Y:S01]  /*5070*/  IMAD.SHL.U32 R0, R0, 0x2, RZ ;  /* 0x0000000200007824 */ /* 0x000fe200078e00ff */
[----:B------:R-:W-:Y:S01]  /*5080*/  FSEL R72, R72, -INF , P1 ;  /* 0xff80000048487808 */ /* 0x000fe20000800000 */
[----:B------:R3:W-:Y:S01]  /*5090*/  STG.E.U8 desc[UR44][R30.64], R7 ;  /* 0x000000071e007986 */ /* 0x0007e2000c10112c */
[----:B0-----:R-:W-:Y:S01]  /*50a0*/  PRMT R11, R82, 0x7770, RZ ;  /* 0x00007770520b7816 */ /* 0x001fe200000000ff */
[----:B------:R-:W-:Y:S01]  /*50b0*/  FFMA R60, R5, 0.69314718246459960938, R60 ;  /* 0x3f317218053c7823 */ /* 0x000fe2000000003c */
[----:B------:R-:W-:Y:S01]  /*50c0*/  LOP3.LUT R2, R0, 0xf8, RZ, 0xc0, !PT ;  /* 0x000000f800027812 */ /* 0x000fe200078ec0ff */
[----:B------:R0:W-:Y:S01]  /*50d0*/  STG.E.U8 desc[UR44][R32.64], R13 ;  /* 0x0000000d20007986 */ /* 0x0001e2000c10112c */
[----:B-1----:R-:W-:Y:S01]  /*50e0*/  PRMT R9, R82, 0x7771, RZ ;  /* 0x0000777152097816 */ /* 0x002fe200000000ff */
[----:B------:R-:W-:Y:S01]  /*50f0*/  FFMA R61, R72, 0.69314718246459960938, R61 ;  /* 0x3f317218483d7823 */ /* 0x000fe2000000003d */
[----:B------:R-:W-:Y:S01]  /*5100*/  IMAD.SHL.U32 R5, R4, 0x4, RZ ;  /* 0x0000000404057824 */ /* 0x000fe200078e00ff */
[----:B------:R-:W-:Y:S01]  /*5110*/  STG.E.U8 desc[UR44][R34.64], R77 ;  /* 0x0000004d22007986 */ /* 0x000fe2000c10112c */
[----:B--2---:R-:W-:Y:S01]  /*5120*/  PRMT R15, R92, 0x7771, RZ ;  /* 0x000077715c0f7816 */ /* 0x004fe200000000ff */
[----:B------:R-:W-:-:S02]  /*5130*/  IMAD.HI R0, R4, 0x4, RZ ;  /* 0x0000000404007827 */ /* 0x000fc400078e02ff */
[----:B------:R-:W-:Y:S01]  /*5140*/  STG.E.U8 desc[UR44][R36.64], R85 ;  /* 0x0000005524007986 */ /* 0x000fe2000c10112c */
[----:B---3--:R-:W-:-:S03]  /*5150*/  PRMT R7, R82, 0x7772, RZ ;  /* 0x0000777252077816 */ /* 0x008fc600000000ff */
[----:B------:R1:W-:Y:S01]  /*5160*/  STG.E.U8 desc[UR44][R38.64], R11 ;  /* 0x0000000b26007986 */ /* 0x0003e2000c10112c */
[----:B0-----:R-:W-:-:S03]  /*5170*/  PRMT R13, R82, 0x7773, RZ ;  /* 0x00007773520d7816 */ /* 0x001fc600000000ff */
[----:B------:R0:W-:Y:S04]  /*5180*/  STG.E.U8 desc[UR44][R40.64], R17 ;  /* 0x0000001128007986 */ /* 0x0001e8000c10112c */
[----:B------:R2:W-:Y:S04]  /*5190*/  STG.E.U8 desc[UR44][R42.64], R9 ;  /* 0x000000092a007986 */ /* 0x0005e8000c10112c */
[----:B------:R3:W-:Y:S01]  /*51a0*/  STG.E.U8 desc[UR44][R44.64], R15 ;  /* 0x0000000f2c007986 */ /* 0x0007e2000c10112c */
[----:B-1----:R-:W-:-:S03]  /*51b0*/  PRMT R11, R83, 0x7770, RZ ;  /* 0x00007770530b7816 */ /* 0x002fc600000000ff */
[----:B------:R1:W-:Y:S01]  /*51c0*/  STG.E.U8 desc[UR44][R46.64], R7 ;  /* 0x000000072e007986 */ /* 0x0003e2000c10112c */
[----:B0-----:R-:W-:-:S03]  /*51d0*/  PRMT R17, R93, 0x7770, RZ ;  /* 0x000077705d117816 */ /* 0x001fc600000000ff */
[----:B------:R0:W-:Y:S01]  /*51e0*/  STG.E.U8 desc[UR44][R48.64], R21 ;  /* 0x0000001530007986 */ /* 0x0001e2000c10112c */
[----:B--2---:R-:W-:-:S03]  /*51f0*/  PRMT R9, R83, 0x7771, RZ ;  /* 0x0000777153097816 */ /* 0x004fc600000000ff */
[----:B------:R2:W-:Y:S01]  /*5200*/  STG.E.U8 desc[UR44][R50.64], R13 ;  /* 0x0000000d32007986 */ /* 0x0005e2000c10112c */
[----:B---3--:R-:W-:-:S03]  /*5210*/  PRMT R15, R93, 0x7771, RZ ;  /* 0x000077715d0f7816 */ /* 0x008fc600000000ff */
[----:B------:R3:W-:Y:S01]  /*5220*/  STG.E.U8 desc[UR44][R52.64], R19 ;  /* 0x0000001334007986 */ /* 0x0007e2000c10112c */
[C---:B-1----:R-:W-:Y:S02]  /*5230*/  PRMT R7, R83.reuse, 0x7772, RZ ;  /* 0x0000777253077816 */ /* 0x042fe400000000ff */
[----:B------:R-:W-:Y:S01]  /*5240*/  PRMT R83, R83, 0x7773, RZ ;  /* 0x0000777353537816 */ /* 0x000fe200000000ff */
[----:B------:R3:W-:Y:S01]  /*5250*/  STG.E.U8 desc[UR44][R54.64], R11 ;  /* 0x0000000b36007986 */ /* 0x0007e2000c10112c */
[----:B0-----:R-:W0:Y:S01]  /*5260*/  LDC.64 R20, c[0x0][0x230] ;  /* 0x00008c00ff147b82 */ /* 0x001e220000000a00 */
[C---:B--2---:R-:W-:Y:S02]  /*5270*/  PRMT R13, R93.reuse, 0x7772, RZ ;  /* 0x000077725d0d7816 */ /* 0x044fe400000000ff */
[----:B------:R3:W-:Y:S01]  /*5280*/  STG.E.U8 desc[UR44][R56.64], R17 ;  /* 0x0000001138007986 */ /* 0x0007e2000c10112c */
[----:B------:R-:W-:-:S03]  /*5290*/  PRMT R93, R93, 0x7773, RZ ;  /* 0x000077735d5d7816 */ /* 0x000fc600000000ff */
[----:B------:R3:W-:Y:S04]  /*52a0*/  STG.E.U8 desc[UR44][R58.64], R9 ;  /* 0x000000093a007986 */ /* 0x0007e8000c10112c */
[----:B------:R3:W-:Y:S04]  /*52b0*/  STG.E.U8 desc[UR44][R62.64], R15 ;  /* 0x0000000f3e007986 */ /* 0x0007e8000c10112c */
[----:B------:R3:W-:Y:S04]  /*52c0*/  STG.E.U8 desc[UR44][R64.64], R7 ;  /* 0x0000000740007986 */ /* 0x0007e8000c10112c */
[----:B------:R3:W-:Y:S04]  /*52d0*/  STG.E.U8 desc[UR44][R66.64], R13 ;  /* 0x0000000d42007986 */ /* 0x0007e8000c10112c */
[----:B------:R3:W-:Y:S01]  /*52e0*/  STG.E.U8 desc[UR44][R68.64], R83 ;  /* 0x0000005344007986 */ /* 0x0007e2000c10112c */
[----:B0-----:R-:W-:-:S03]  /*52f0*/  IADD3 R4, P0, P1, R5, UR6, R20 ;  /* 0x0000000605047c10 */ /* 0x001fc6000f91e014 */
[----:B------:R3:W-:Y:S01]  /*5300*/  STG.E.U8 desc[UR44][R70.64], R93 ;  /* 0x0000005d46007986 */ /* 0x0007e2000c10112c */
[----:B------:R-:W-:Y:S01]  /*5310*/  IADD3.X R5, R0, UR5, R21, P0, P1 ;  /* 0x0000000500057c10 */ /* 0x000fe200087e2415 */
[----:B------:R-:W-:Y:S06]  /*5320*/  BAR.SYNC.DEFER_BLOCKING 0x0 ;  /* 0x0000000000007b1d */ /* 0x000fec0000010000 */
[----:B------:R3:W-:Y:S02]  /*5330*/  STS.64 [R2+UR43], R60 ;  /* 0x0000003c02007988 */ /* 0x0007e40008000a2b */
[----:B------:R-:W-:Y:S06]  /*5340*/  BAR.SYNC.DEFER_BLOCKING 0x0 ;  /* 0x0000000000007b1d */ /* 0x000fec0000010000 */
[----:B------:R-:W-:Y:S05]  /*5350*/  @P2 EXIT ;  /* 0x000000000000294d */ /* 0x000fea0003800000 */
[----:B------:R-:W0:Y:S04]  /*5360*/  LDS R3, [R3] ;  /* 0x0000000003037984 */ /* 0x000e280000000800 */
[----:B0-----:R-:W-:Y:S01]  /*5370*/  STG.E desc[UR44][R4.64], R3 ;  /* 0x0000000304007986 */ /* 0x001fe2000c10192c */
[----:B------:R-:W-:Y:S05]  /*5380*/  EXIT ;  /* 0x000000000000794d */ /* 0x000fea0003800000 */
.L_x_2:
[----:B------:R-:W-:-:S00]  /*5390*/  BRA `(.L_x_2) ;  /* 0xfffffffc00fc7947 */ /* 0x000fc0000383ffff */
[----:B------:R-:W-:-:S00]  /*53a0*/  NOP ;  /* 0x0000000000007918 */ /* 0x000fc00000000000 */
        /* <DEDUP_REMOVED lines=13> */
.L_x_3:


//--------------------- .nv.global.init           --------------------------
	.section	.nv.global.init,"aw",@progbits
.nv.global.init:
	.type		_$_str,@object
	.size		_$_str,(.L_0 - _$_str)
_$_str:
        /*0000*/ 	.byte	0x5f, 0x5f, 0x43, 0x55, 0x44, 0x41, 0x5f, 0x46, 0x54, 0x5a, 0x00
.L_0:


//--------------------- .nv.shared.attn_fwd       --------------------------
	.section	.nv.shared.attn_fwd,"aw",@nobits
	.sectionflags	@""
	.align	16
	.zero		1024


//--------------------- .nv.shared.reserved.0     --------------------------
	.section	.nv.shared.reserved.0,"aw",@nobits
	.weak		__nv_reservedSMEM_offset_0_alias
	.size		__nv_reservedSMEM_offset_0_alias, 0, 0
	.other		__nv_reservedSMEM_offset_0_alias,@"STO_CUDA_RESERVED_SHARED STV_DEFAULT"
__nv_reservedSMEM_offset_0_alias:
	.zero		0


//--------------------- .nv.constant0.attn_fwd    --------------------------
	.section	.nv.constant0.attn_fwd,"a",@progbits
	.sectionflags	@""
	.align	4
.nv.constant0.attn_fwd:
	.zero		664


//--------------------- SYMBOLS --------------------------

	.type		.nv.reservedSmem.offset0,@object
	.size		.nv.reservedSmem.offset0,0x4
